	.target	sm_90a

	.elftype	@"ET_EXEC"


//--------------------- .note.nv.tkinfo           --------------------------
	.section	.note.nv.tkinfo,"",@"SHT_NOTE"
	.sectionflags	@"SHF_NOTE_NV_TKINFO"
	.tkinfo
        /*0018*/ 	.word	0x00000002
        /*0030*/ 	.string	""
        /*0030*/ 	.string	"ptxas"
        /*0030*/ 	.string	"Cuda compilation tools, release 13.0, V13.0.88"
        /*0030*/ 	.string	"Build cuda_13.0.r13.0/compiler.36424714_0"
        /*0030*/ 	.string	"-arch sm_90a -m 64 "



//--------------------- .note.nv.cuinfo           --------------------------
	.section	.note.nv.cuinfo,"",@"SHT_NOTE"
	.sectionflags	@"SHF_NOTE_NV_CUINFO"
        /*0018*/ 	.short	0x0002
        /*001a*/ 	.short	0x005a
        /*001c*/ 	.short	0x0082
	.zero		2


//--------------------- .nv.info                  --------------------------
	.section	.nv.info,"",@"SHT_CUDA_INFO"
	.align	4


	//----- nvinfo : EIATTR_REGCOUNT
	.align		4
        /*0000*/ 	.byte	0x04, 0x2f
        /*0002*/ 	.short	(.L_12 - .L_11)
	.align		4
.L_11:
        /*0004*/ 	.word	index@(_ZN7cutlass13device_kernelINS_4conv6kernel13ConvUniversalINS1_16ConvProblemShapeILNS1_8OperatorE0ELi3EEENS1_10collective14CollectiveConvINS1_46MainloopSm90TmaGmmaWarpSpecializedImplicitGemmILS5_0ELi14ELi3EN4cute5tupleIJNSA_1CILi1EEESD_SD_EEENS1_36KernelImplicitTmaWarpSpecializedSm90ELi1EEENSB_IJNSC_ILi64EEESH_NSB_IJSH_EEEEEENS_6half_tESK_NSA_8TiledMMAINSA_8MMA_AtomIJNSA_4SM904GMMA25MMA_64x64x16_F32F16F16_SSILNSO_5MajorE0ELSQ_0ELNSO_7ScaleInE1ELSR_1EEEEEENSA_6LayoutISE_NSB_IJNSC_ILi0EEESV_SV_EEEEENSB_IJNSA_10UnderscoreESY_SY_EEEEENS7_6detail26Sm90ImplicitGemmTileTraitsINSA_20SM90_TMA_LOAD_IM2COLENSA_14ComposedLayoutINSA_7SwizzleILi3ELi4ELi3EEENSA_18smem_ptr_flag_bitsILi16EEENSU_INSB_IJNSB_IJNSC_ILi8EEES19_EEENSB_IJSH_SD_EEENSB_IJSD_NSC_ILi14EEEEEEEEENSB_IJNSB_IJSH_NSC_ILi512EEEEEENSB_IJSD_SV_EEENSB_IJSV_NSC_ILi4096EEEEEEEEEEEEEvEENS12_INSA_13SM90_TMA_LOADES1M_vEEEENS_8epilogue10collective6detail29Sm90TmaWarpSpecializedAdapterINS1S_15DefaultEpilogueISK_NSB_IJNSB_IJllllEEESD_SV_EEES1X_NS1R_6thread17LinearCombinationISK_Li1EffLNS1Y_9ScaleType4KindE0ELNS_15FloatRoundStyleE2ESK_EENS_4gemm15EpilogueDefaultEEEEEvvEEEEvNT_6ParamsE)
        /*0008*/ 	.word	0x0000003a


	//----- nvinfo : EIATTR_FRAME_SIZE
	.align		4
.L_12:
        /*000c*/ 	.byte	0x04, 0x11
        /*000e*/ 	.short	(.L_14 - .L_13)
	.align		4
.L_13:
        /*0010*/ 	.word	index@(_ZN7cutlass13device_kernelINS_4conv6kernel13ConvUniversalINS1_16ConvProblemShapeILNS1_8OperatorE0ELi3EEENS1_10collective14CollectiveConvINS1_46MainloopSm90TmaGmmaWarpSpecializedImplicitGemmILS5_0ELi14ELi3EN4cute5tupleIJNSA_1CILi1EEESD_SD_EEENS1_36KernelImplicitTmaWarpSpecializedSm90ELi1EEENSB_IJNSC_ILi64EEESH_NSB_IJSH_EEEEEENS_6half_tESK_NSA_8TiledMMAINSA_8MMA_AtomIJNSA_4SM904GMMA25MMA_64x64x16_F32F16F16_SSILNSO_5MajorE0ELSQ_0ELNSO_7ScaleInE1ELSR_1EEEEEENSA_6LayoutISE_NSB_IJNSC_ILi0EEESV_SV_EEEEENSB_IJNSA_10UnderscoreESY_SY_EEEEENS7_6detail26Sm90ImplicitGemmTileTraitsINSA_20SM90_TMA_LOAD_IM2COLENSA_14ComposedLayoutINSA_7SwizzleILi3ELi4ELi3EEENSA_18smem_ptr_flag_bitsILi16EEENSU_INSB_IJNSB_IJNSC_ILi8EEES19_EEENSB_IJSH_SD_EEENSB_IJSD_NSC_ILi14EEEEEEEEENSB_IJNSB_IJSH_NSC_ILi512EEEEEENSB_IJSD_SV_EEENSB_IJSV_NSC_ILi4096EEEEEEEEEEEEEvEENS12_INSA_13SM90_TMA_LOADES1M_vEEEENS_8epilogue10collective6detail29Sm90TmaWarpSpecializedAdapterINS1S_15DefaultEpilogueISK_NSB_IJNSB_IJllllEEESD_SV_EEES1X_NS1R_6thread17LinearCombinationISK_Li1EffLNS1Y_9ScaleType4KindE0ELNS_15FloatRoundStyleE2ESK_EENS_4gemm15EpilogueDefaultEEEEEvvEEEEvNT_6ParamsE)
        /*0014*/ 	.word	0x00000000


	//----- nvinfo : EIATTR_MIN_STACK_SIZE
	.align		4
.L_14:
        /*0018*/ 	.byte	0x04, 0x12
        /*001a*/ 	.short	(.L_16 - .L_15)
	.align		4
.L_15:
        /*001c*/ 	.word	index@(_ZN7cutlass13device_kernelINS_4conv6kernel13ConvUniversalINS1_16ConvProblemShapeILNS1_8OperatorE0ELi3EEENS1_10collective14CollectiveConvINS1_46MainloopSm90TmaGmmaWarpSpecializedImplicitGemmILS5_0ELi14ELi3EN4cute5tupleIJNSA_1CILi1EEESD_SD_EEENS1_36KernelImplicitTmaWarpSpecializedSm90ELi1EEENSB_IJNSC_ILi64EEESH_NSB_IJSH_EEEEEENS_6half_tESK_NSA_8TiledMMAINSA_8MMA_AtomIJNSA_4SM904GMMA25MMA_64x64x16_F32F16F16_SSILNSO_5MajorE0ELSQ_0ELNSO_7ScaleInE1ELSR_1EEEEEENSA_6LayoutISE_NSB_IJNSC_ILi0EEESV_SV_EEEEENSB_IJNSA_10UnderscoreESY_SY_EEEEENS7_6detail26Sm90ImplicitGemmTileTraitsINSA_20SM90_TMA_LOAD_IM2COLENSA_14ComposedLayoutINSA_7SwizzleILi3ELi4ELi3EEENSA_18smem_ptr_flag_bitsILi16EEENSU_INSB_IJNSB_IJNSC_ILi8EEES19_EEENSB_IJSH_SD_EEENSB_IJSD_NSC_ILi14EEEEEEEEENSB_IJNSB_IJSH_NSC_ILi512EEEEEENSB_IJSD_SV_EEENSB_IJSV_NSC_ILi4096EEEEEEEEEEEEEvEENS12_INSA_13SM90_TMA_LOADES1M_vEEEENS_8epilogue10collective6detail29Sm90TmaWarpSpecializedAdapterINS1S_15DefaultEpilogueISK_NSB_IJNSB_IJllllEEESD_SV_EEES1X_NS1R_6thread17LinearCombinationISK_Li1EffLNS1Y_9ScaleType4KindE0ELNS_15FloatRoundStyleE2ESK_EENS_4gemm15EpilogueDefaultEEEEEvvEEEEvNT_6ParamsE)
        /*0020*/ 	.word	0x00000000
.L_16:


//--------------------- .nv.compat                --------------------------
	.section	.nv.compat,"",@"SHT_CUDA_COMPAT_INFO"
	.align	4
        /*0000*/ 	.byte	0x02, 0x09, 0x01, 0x00, 0x02, 0x02, 0x04, 0x00, 0x02, 0x05, 0x05, 0x00, 0x03, 0x07, 0x01, 0x01
        /*0010*/ 	.byte	0x02, 0x03, 0x01, 0x00, 0x02, 0x06, 0x01, 0x00, 0x04, 0x0b, 0x08, 0x00, 0x00, 0x00, 0x00, 0x00
        /*0020*/ 	.byte	0x00, 0x00, 0x00, 0x00


//--------------------- .nv.info._ZN7cutlass13device_kernelINS_4conv6kernel13ConvUniversalINS1_16ConvProblemShapeILNS1_8OperatorE0ELi3EEENS1_10collective14CollectiveConvINS1_46MainloopSm90TmaGmmaWarpSpecializedImplicitGemmILS5_0ELi14ELi3EN4cute5tupleIJNSA_1CILi1EEESD_SD_EEENS1_36KernelImplicitTmaWarpSpecializedSm90ELi1EEENSB_IJNSC_ILi64EEESH_NSB_IJSH_EEEEEENS_6half_tESK_NSA_8TiledMMAINSA_8MMA_AtomIJNSA_4SM904GMMA25MMA_64x64x16_F32F16F16_SSILNSO_5MajorE0ELSQ_0ELNSO_7ScaleInE1ELSR_1EEEEEENSA_6LayoutISE_NSB_IJNSC_ILi0EEESV_SV_EEEEENSB_IJNSA_10UnderscoreESY_SY_EEEEENS7_6detail26Sm90ImplicitGemmTileTraitsINSA_20SM90_TMA_LOAD_IM2COLENSA_14ComposedLayoutINSA_7SwizzleILi3ELi4ELi3EEENSA_18smem_ptr_flag_bitsILi16EEENSU_INSB_IJNSB_IJNSC_ILi8EEES19_EEENSB_IJSH_SD_EEENSB_IJSD_NSC_ILi14EEEEEEEEENSB_IJNSB_IJSH_NSC_ILi512EEEEEENSB_IJSD_SV_EEENSB_IJSV_NSC_ILi4096EEEEEEEEEEEEEvEENS12_INSA_13SM90_TMA_LOADES1M_vEEEENS_8epilogue10collective6detail29Sm90TmaWarpSpecializedAdapterINS1S_15DefaultEpilogueISK_NSB_IJNSB_IJllllEEESD_SV_EEES1X_NS1R_6thread17LinearCombinationISK_Li1EffLNS1Y_9ScaleType4KindE0ELNS_15FloatRoundStyleE2ESK_EENS_4gemm15EpilogueDefaultEEEEEvvEEEEvNT_6ParamsE --------------------------
	.section	.nv.info._ZN7cutlass13device_kernelINS_4conv6kernel13ConvUniversalINS1_16ConvProblemShapeILNS1_8OperatorE0ELi3EEENS1_10collective14CollectiveConvINS1_46MainloopSm90TmaGmmaWarpSpecializedImplicitGemmILS5_0ELi14ELi3EN4cute5tupleIJNSA_1CILi1EEESD_SD_EEENS1_36KernelImplicitTmaWarpSpecializedSm90ELi1EEENSB_IJNSC_ILi64EEESH_NSB_IJSH_EEEEEENS_6half_tESK_NSA_8TiledMMAINSA_8MMA_AtomIJNSA_4SM904GMMA25MMA_64x64x16_F32F16F16_SSILNSO_5MajorE0ELSQ_0ELNSO_7ScaleInE1ELSR_1EEEEEENSA_6LayoutISE_NSB_IJNSC_ILi0EEESV_SV_EEEEENSB_IJNSA_10UnderscoreESY_SY_EEEEENS7_6detail26Sm90ImplicitGemmTileTraitsINSA_20SM90_TMA_LOAD_IM2COLENSA_14ComposedLayoutINSA_7SwizzleILi3ELi4ELi3EEENSA_18smem_ptr_flag_bitsILi16EEENSU_INSB_IJNSB_IJNSC_ILi8EEES19_EEENSB_IJSH_SD_EEENSB_IJSD_NSC_ILi14EEEEEEEEENSB_IJNSB_IJSH_NSC_ILi512EEEEEENSB_IJSD_SV_EEENSB_IJSV_NSC_ILi4096EEEEEEEEEEEEEvEENS12_INSA_13SM90_TMA_LOADES1M_vEEEENS_8epilogue10collective6detail29Sm90TmaWarpSpecializedAdapterINS1S_15DefaultEpilogueISK_NSB_IJNSB_IJllllEEESD_SV_EEES1X_NS1R_6thread17LinearCombinationISK_Li1EffLNS1Y_9ScaleType4KindE0ELNS_15FloatRoundStyleE2ESK_EENS_4gemm15EpilogueDefaultEEEEEvvEEEEvNT_6ParamsE,"",@"SHT_CUDA_INFO"
	.sectionflags	@""
	.align	4


	//----- nvinfo : EIATTR_CUDA_API_VERSION
	.align		4
        /*0000*/ 	.byte	0x04, 0x37
        /*0002*/ 	.short	(.L_18 - .L_17)
.L_17:
        /*0004*/ 	.word	0x00000082


	//----- nvinfo : EIATTR_KPARAM_INFO
	.align		4
.L_18:
        /*0008*/ 	.byte	0x04, 0x17
        /*000a*/ 	.short	(.L_20 - .L_19)
.L_19:
        /*000c*/ 	.word	0x00000000
        /*0010*/ 	.short	0x0000
        /*0012*/ 	.short	0x0070
        /*0014*/ 	.byte	0x00, 0xf0, 0x01, 0x10


	//----- nvinfo : EIATTR_SPARSE_MMA_MASK
	.align		4
.L_20:
        /*0018*/ 	.byte	0x03, 0x50
        /*001a*/ 	.short	0x0000


	//----- nvinfo : EIATTR_MAXREG_COUNT
	.align		4
        /*001c*/ 	.byte	0x03, 0x1b
        /*001e*/ 	.short	0x00ff


	//----- nvinfo : EIATTR_NUM_BARRIERS
	.align		4
        /*0020*/ 	.byte	0x02, 0x4c
        /*0022*/ 	.byte	0x01
	.zero		1


	//----- nvinfo : EIATTR_MERCURY_ISA_VERSION
	.align		4
        /*0024*/ 	.byte	0x03, 0x5f
        /*0026*/ 	.short	0x0101


	//----- nvinfo : EIATTR_COOP_GROUP_MASK_REGIDS
	.align		4
        /*0028*/ 	.byte	0x04, 0x29
        /*002a*/ 	.short	(.L_22 - .L_21)


	//   ....[0]....
.L_21:
        /*002c*/ 	.word	0xffffffff


	//   ....[1]....
        /*0030*/ 	.word	0xffffffff


	//   ....[2]....
        /*0034*/ 	.word	0xffffffff


	//----- nvinfo : EIATTR_COOP_GROUP_INSTR_OFFSETS
	.align		4
.L_22:
        /*0038*/ 	.byte	0x04, 0x28
        /*003a*/ 	.short	(.L_24 - .L_23)


	//   ....[0]....
.L_23:
        /*003c*/ 	.word	0x00000060


	//   ....[1]....
        /*0040*/ 	.word	0x00000070


	//   ....[2]....
        /*0044*/ 	.word	0x00000130


	//----- nvinfo : EIATTR_MBARRIER_INSTR_OFFSETS
	.align		4
.L_24:
        /*0048*/ 	.byte	0x04, 0x39
        /*004a*/ 	.short	(.L_26 - .L_25)


	//   ....[0]....
.L_25:
        /*004c*/ 	.word	0x00000270
        /*0050*/ 	.word	0x000000ff
        /*0054*/ 	.word	0x00038000
        /*0058*/ 	.short	0x0100
        /*005a*/ 	.byte	0x08
	.zero		1


	//   ....[1]....
        /*005c*/ 	.word	0x00000280
        /*0060*/ 	.word	0x000000ff
        /*0064*/ 	.word	0x00038070
        /*0068*/ 	.short	0x0100
        /*006a*/ 	.byte	0x08
	.zero		1


	//   ....[2]....
        /*006c*/ 	.word	0x00000290
        /*0070*/ 	.word	0x000000ff
        /*0074*/ 	.word	0x00038008
        /*0078*/ 	.short	0x0100
        /*007a*/ 	.byte	0x08
	.zero		1


	//   ....[3]....
        /*007c*/ 	.word	0x000002a0
        /*0080*/ 	.word	0x000000ff
        /*0084*/ 	.word	0x00038078
        /*0088*/ 	.short	0x0100
        /*008a*/ 	.byte	0x08
	.zero		1


	//   ....[4]....
        /*008c*/ 	.word	0x000002b0
        /*0090*/ 	.word	0x000000ff
        /*0094*/ 	.word	0x00038010
        /*0098*/ 	.short	0x0100
        /*009a*/ 	.byte	0x08
	.zero		1


	//   ....[5]....
        /*009c*/ 	.word	0x000002c0
        /*00a0*/ 	.word	0x000000ff
        /*00a4*/ 	.word	0x00038080
        /*00a8*/ 	.short	0x0100
        /*00aa*/ 	.byte	0x08
	.zero		1


	//   ....[6]....
        /*00ac*/ 	.word	0x000002d0
        /*00b0*/ 	.word	0x000000ff
        /*00b4*/ 	.word	0x00038018
        /*00b8*/ 	.short	0x0100
        /*00ba*/ 	.byte	0x08
	.zero		1


	//   ....[7]....
        /*00bc*/ 	.word	0x000002e0
        /*00c0*/ 	.word	0x000000ff
        /*00c4*/ 	.word	0x00038088
        /*00c8*/ 	.short	0x0100
        /*00ca*/ 	.byte	0x08
	.zero		1


	//   ....[8]....
        /*00cc*/ 	.word	0x000002f0
        /*00d0*/ 	.word	0x000000ff
        /*00d4*/ 	.word	0x00038020
        /*00d8*/ 	.short	0x0100
        /*00da*/ 	.byte	0x08
	.zero		1


	//   ....[9]....
        /*00dc*/ 	.word	0x00000300
        /*00e0*/ 	.word	0x000000ff
        /*00e4*/ 	.word	0x00038090
        /*00e8*/ 	.short	0x0100
        /*00ea*/ 	.byte	0x08
	.zero		1


	//   ....[10]....
        /*00ec*/ 	.word	0x00000310
        /*00f0*/ 	.word	0x000000ff
        /*00f4*/ 	.word	0x00038028
        /*00f8*/ 	.short	0x0100
        /*00fa*/ 	.byte	0x08
	.zero		1


	//   ....[11]....
        /*00fc*/ 	.word	0x00000320
        /*0100*/ 	.word	0x000000ff
        /*0104*/ 	.word	0x00038098
        /*0108*/ 	.short	0x0100
        /*010a*/ 	.byte	0x08
	.zero		1


	//   ....[12]....
        /*010c*/ 	.word	0x00000330
        /*0110*/ 	.word	0x000000ff
        /*0114*/ 	.word	0x00038030
        /*0118*/ 	.short	0x0100
        /*011a*/ 	.byte	0x08
	.zero		1


	//   ....[13]....
        /*011c*/ 	.word	0x00000340
        /*0120*/ 	.word	0x000000ff
        /*0124*/ 	.word	0x000380a0
        /*0128*/ 	.short	0x0100
        /*012a*/ 	.byte	0x08
	.zero		1


	//   ....[14]....
        /*012c*/ 	.word	0x00000350
        /*0130*/ 	.word	0x000000ff
        /*0134*/ 	.word	0x00038038
        /*0138*/ 	.short	0x0100
        /*013a*/ 	.byte	0x08
	.zero		1


	//   ....[15]....
        /*013c*/ 	.word	0x00000360
        /*0140*/ 	.word	0x000000ff
        /*0144*/ 	.word	0x000380a8
        /*0148*/ 	.short	0x0100
        /*014a*/ 	.byte	0x08
	.zero		1


	//   ....[16]....
        /*014c*/ 	.word	0x00000370
        /*0150*/ 	.word	0x000000ff
        /*0154*/ 	.word	0x00038040
        /*0158*/ 	.short	0x0100
        /*015a*/ 	.byte	0x08
	.zero		1


	//   ....[17]....
        /*015c*/ 	.word	0x00000380
        /*0160*/ 	.word	0x000000ff
        /*0164*/ 	.word	0x000380b0
        /*0168*/ 	.short	0x0100
        /*016a*/ 	.byte	0x08
	.zero		1


	//   ....[18]....
        /*016c*/ 	.word	0x00000390
        /*0170*/ 	.word	0x000000ff
        /*0174*/ 	.word	0x00038048
        /*0178*/ 	.short	0x0100
        /*017a*/ 	.byte	0x08
	.zero		1


	//   ....[19]....
        /*017c*/ 	.word	0x000003a0
        /*0180*/ 	.word	0x000000ff
        /*0184*/ 	.word	0x000380b8
        /*0188*/ 	.short	0x0100
        /*018a*/ 	.byte	0x08
	.zero		1


	//   ....[20]....
        /*018c*/ 	.word	0x000003b0
        /*0190*/ 	.word	0x000000ff
        /*0194*/ 	.word	0x00038050
        /*0198*/ 	.short	0x0100
        /*019a*/ 	.byte	0x08
	.zero		1


	//   ....[21]....
        /*019c*/ 	.word	0x000003c0
        /*01a0*/ 	.word	0x000000ff
        /*01a4*/ 	.word	0x000380c0
        /*01a8*/ 	.short	0x0100
        /*01aa*/ 	.byte	0x08
	.zero		1


	//   ....[22]....
        /*01ac*/ 	.word	0x000003d0
        /*01b0*/ 	.word	0x000000ff
        /*01b4*/ 	.word	0x00038058
        /*01b8*/ 	.short	0x0100
        /*01ba*/ 	.byte	0x08
	.zero		1


	//   ....[23]....
        /*01bc*/ 	.word	0x000003e0
        /*01c0*/ 	.word	0x000000ff
        /*01c4*/ 	.word	0x000380c8
        /*01c8*/ 	.short	0x0100
        /*01ca*/ 	.byte	0x08
	.zero		1


	//   ....[24]....
        /*01cc*/ 	.word	0x000003f0
        /*01d0*/ 	.word	0x000000ff
        /*01d4*/ 	.word	0x00038060
        /*01d8*/ 	.short	0x0100
        /*01da*/ 	.byte	0x08
	.zero		1


	//   ....[25]....
        /*01dc*/ 	.word	0x00000400
        /*01e0*/ 	.word	0x000000ff
        /*01e4*/ 	.word	0x000380d0
        /*01e8*/ 	.short	0x0100
        /*01ea*/ 	.byte	0x08
	.zero		1


	//   ....[26]....
        /*01ec*/ 	.word	0x00000410
        /*01f0*/ 	.word	0x000000ff
        /*01f4*/ 	.word	0x00038068
        /*01f8*/ 	.short	0x0100
        /*01fa*/ 	.byte	0x08
	.zero		1


	//   ....[27]....
        /*01fc*/ 	.word	0x00000420
        /*0200*/ 	.word	0x000000ff
        /*0204*/ 	.word	0x000380d8
        /*0208*/ 	.short	0x0100
        /*020a*/ 	.byte	0x08
	.zero		1


	//   ....[28]....
        /*020c*/ 	.word	0x000009f0
        /*0210*/ 	.word	0x00000006
        /*0214*/ 	.word	0x00038000
        /*0218*/ 	.short	0x010a
        /*021a*/ 	.byte	0x3f
	.zero		1


	//   ....[29]....
        /*021c*/ 	.word	0x00000d90
        /*0220*/ 	.word	0x00000008
        /*0224*/ 	.word	0x00038000
        /*0228*/ 	.short	0x010a
        /*022a*/ 	.byte	0x3f
	.zero		1


	//   ....[30]....
        /*022c*/ 	.word	0x00000fb0
        /*0230*/ 	.word	0x000000ff
        /*0234*/ 	.word	0x00000000
        /*0238*/ 	.short	0x0101
        /*023a*/ 	.byte	0x06
	.zero		1


	//   ....[31]....
        /*023c*/ 	.word	0x000011c0
        /*0240*/ 	.word	0x00000006
        /*0244*/ 	.word	0x00000000
        /*0248*/ 	.short	0x0101
        /*024a*/ 	.byte	0x3f
	.zero		1


	//   ....[32]....
        /*024c*/ 	.word	0x000039c0
        /*0250*/ 	.word	0x00000011
        /*0254*/ 	.word	0x00038070
        /*0258*/ 	.short	0x010a
        /*025a*/ 	.byte	0x3f
	.zero		1


	//   ....[33]....
        /*025c*/ 	.word	0x000041d0
        /*0260*/ 	.word	0x00000002
        /*0264*/ 	.word	0x00000000
        /*0268*/ 	.short	0x010a
        /*026a*/ 	.byte	0x3f
	.zero		1


	//   ....[34]....
        /*026c*/ 	.word	0x00004280
        /*0270*/ 	.word	0x00000002
        /*0274*/ 	.word	0x00000000
        /*0278*/ 	.short	0x010a
        /*027a*/ 	.byte	0x3f
	.zero		1


	//   ....[35]....
        /*027c*/ 	.word	0x00004330
        /*0280*/ 	.word	0x00000002
        /*0284*/ 	.word	0x00000000
        /*0288*/ 	.short	0x010a
        /*028a*/ 	.byte	0x3f
	.zero		1


	//   ....[36]....
        /*028c*/ 	.word	0x000043e0
        /*0290*/ 	.word	0x00000002
        /*0294*/ 	.word	0x00000000
        /*0298*/ 	.short	0x010a
        /*029a*/ 	.byte	0x3f
	.zero		1


	//   ....[37]....
        /*029c*/ 	.word	0x00004490
        /*02a0*/ 	.word	0x00000002
        /*02a4*/ 	.word	0x00000000
        /*02a8*/ 	.short	0x010a
        /*02aa*/ 	.byte	0x3f
	.zero		1


	//   ....[38]....
        /*02ac*/ 	.word	0x00004540
        /*02b0*/ 	.word	0x00000002
        /*02b4*/ 	.word	0x00000000
        /*02b8*/ 	.short	0x010a
        /*02ba*/ 	.byte	0x3f
	.zero		1


	//   ....[39]....
        /*02bc*/ 	.word	0x000045f0
        /*02c0*/ 	.word	0x00000002
        /*02c4*/ 	.word	0x00000000
        /*02c8*/ 	.short	0x010a
        /*02ca*/ 	.byte	0x3f
	.zero		1


	//   ....[40]....
        /*02cc*/ 	.word	0x000046a0
        /*02d0*/ 	.word	0x00000002
        /*02d4*/ 	.word	0x00000000
        /*02d8*/ 	.short	0x010a
        /*02da*/ 	.byte	0x3f
	.zero		1


	//   ....[41]....
        /*02dc*/ 	.word	0x00004750
        /*02e0*/ 	.word	0x00000002
        /*02e4*/ 	.word	0x00000000
        /*02e8*/ 	.short	0x010a
        /*02ea*/ 	.byte	0x3f
	.zero		1


	//   ....[42]....
        /*02ec*/ 	.word	0x00004800
        /*02f0*/ 	.word	0x00000002
        /*02f4*/ 	.word	0x00000000
        /*02f8*/ 	.short	0x010a
        /*02fa*/ 	.byte	0x3f
	.zero		1


	//   ....[43]....
        /*02fc*/ 	.word	0x000048b0
        /*0300*/ 	.word	0x00000002
        /*0304*/ 	.word	0x00000000
        /*0308*/ 	.short	0x010a
        /*030a*/ 	.byte	0x3f
	.zero		1


	//   ....[44]....
        /*030c*/ 	.word	0x00004960
        /*0310*/ 	.word	0x00000002
        /*0314*/ 	.word	0x00000000
        /*0318*/ 	.short	0x010a
        /*031a*/ 	.byte	0x3f
	.zero		1


	//   ....[45]....
        /*031c*/ 	.word	0x00004a10
        /*0320*/ 	.word	0x00000002
        /*0324*/ 	.word	0x00000000
        /*0328*/ 	.short	0x010a
        /*032a*/ 	.byte	0x3f
	.zero		1


	//   ....[46]....
        /*032c*/ 	.word	0x00004ac0
        /*0330*/ 	.word	0x00000003
        /*0334*/ 	.word	0x00000000
        /*0338*/ 	.short	0x010a
        /*033a*/ 	.byte	0x3f
	.zero		1


	//----- nvinfo : EIATTR_NUM_MBARRIERS
	.align		4
.L_26:
        /*033c*/ 	.byte	0x03, 0x38
        /*033e*/ 	.short	0x001c


	//----- nvinfo : EIATTR_EXIT_INSTR_OFFSETS
	.align		4
        /*0340*/ 	.byte	0x04, 0x1c
        /*0342*/ 	.short	(.L_28 - .L_27)


	//   ....[0]....
.L_27:
        /*0344*/ 	.word	0x00000820


	//   ....[1]....
        /*0348*/ 	.word	0x00001310


	//   ....[2]....
        /*034c*/ 	.word	0x00002cf0


	//   ....[3]....
        /*0350*/ 	.word	0x00002d20


	//   ....[4]....
        /*0354*/ 	.word	0x00003770


	//   ....[5]....
        /*0358*/ 	.word	0x000037a0


	//   ....[6]....
        /*035c*/ 	.word	0x000037c0


	//   ....[7]....
        /*0360*/ 	.word	0x000040e0


	//   ....[8]....
        /*0364*/ 	.word	0x00004af0


	//----- nvinfo : EIATTR_MAX_THREADS
	.align		4
.L_28:
        /*0368*/ 	.byte	0x04, 0x05
        /*036a*/ 	.short	(.L_30 - .L_29)
.L_29:
        /*036c*/ 	.word	0x00000100
        /*0370*/ 	.word	0x00000001
        /*0374*/ 	.word	0x00000001


	//----- nvinfo : EIATTR_CRS_STACK_SIZE
	.align		4
.L_30:
        /*0378*/ 	.byte	0x04, 0x1e
        /*037a*/ 	.short	(.L_32 - .L_31)
.L_31:
        /*037c*/ 	.word	0x00000000


	//----- nvinfo : EIATTR_CBANK_PARAM_SIZE
	.align		4
.L_32:
        /*0380*/ 	.byte	0x03, 0x19
        /*0382*/ 	.short	0x0470


	//----- nvinfo : EIATTR_PARAM_CBANK
	.align		4
        /*0384*/ 	.byte	0x04, 0x0a
        /*0386*/ 	.short	(.L_34 - .L_33)
	.align		4
.L_33:
        /*0388*/ 	.word	index@(.nv.constant0._ZN7cutlass13device_kernelINS_4conv6kernel13ConvUniversalINS1_16ConvProblemShapeILNS1_8OperatorE0ELi3EEENS1_10collective14CollectiveConvINS1_46MainloopSm90TmaGmmaWarpSpecializedImplicitGemmILS5_0ELi14ELi3EN4cute5tupleIJNSA_1CILi1EEESD_SD_EEENS1_36KernelImplicitTmaWarpSpecializedSm90ELi1EEENSB_IJNSC_ILi64EEESH_NSB_IJSH_EEEEEENS_6half_tESK_NSA_8TiledMMAINSA_8MMA_AtomIJNSA_4SM904GMMA25MMA_64x64x16_F32F16F16_SSILNSO_5MajorE0ELSQ_0ELNSO_7ScaleInE1ELSR_1EEEEEENSA_6LayoutISE_NSB_IJNSC_ILi0EEESV_SV_EEEEENSB_IJNSA_10UnderscoreESY_SY_EEEEENS7_6detail26Sm90ImplicitGemmTileTraitsINSA_20SM90_TMA_LOAD_IM2COLENSA_14ComposedLayoutINSA_7SwizzleILi3ELi4ELi3EEENSA_18smem_ptr_flag_bitsILi16EEENSU_INSB_IJNSB_IJNSC_ILi8EEES19_EEENSB_IJSH_SD_EEENSB_IJSD_NSC_ILi14EEEEEEEEENSB_IJNSB_IJSH_NSC_ILi512EEEEEENSB_IJSD_SV_EEENSB_IJSV_NSC_ILi4096EEEEEEEEEEEEEvEENS12_INSA_13SM90_TMA_LOADES1M_vEEEENS_8epilogue10collective6detail29Sm90TmaWarpSpecializedAdapterINS1S_15DefaultEpilogueISK_NSB_IJNSB_IJllllEEESD_SV_EEES1X_NS1R_6thread17LinearCombinationISK_Li1EffLNS1Y_9ScaleType4KindE0ELNS_15FloatRoundStyleE2ESK_EENS_4gemm15EpilogueDefaultEEEEEvvEEEEvNT_6ParamsE)
        /*038c*/ 	.short	0x0210
        /*038e*/ 	.short	0x0470


	//----- nvinfo : EIATTR_SW_WAR
	.align		4
.L_34:
        /*0390*/ 	.byte	0x04, 0x36
        /*0392*/ 	.short	(.L_36 - .L_35)
.L_35:
        /*0394*/ 	.word	0x00000008
.L_36:


//--------------------- .nv.callgraph             --------------------------
	.section	.nv.callgraph,"",@"SHT_CUDA_CALLGRAPH"
	.align	4
	.sectionentsize	8
	.align		4
        /*0000*/ 	.word	0x00000000
	.align		4
        /*0004*/ 	.word	0xffffffff
	.align		4
        /*0008*/ 	.word	0x00000000
	.align		4
        /*000c*/ 	.word	0xfffffffe
	.align		4
        /*0010*/ 	.word	0x00000000
	.align		4
        /*0014*/ 	.word	0xfffffffd
	.align		4
        /*0018*/ 	.word	0x00000000
	.align		4
        /*001c*/ 	.word	0xfffffffc


//--------------------- .nv.constant4             --------------------------
	.section	.nv.constant4,"a",@progbits
	.align	8
	.align		8
.nv.constant4:
        /*0000*/ 	.dword	_ZN39_INTERNAL_3f7177c7_4_k_cu_76c9db53_29434cuda3std3__45__cpo5beginE
	.align		8
        /*0008*/ 	.dword	_ZN39_INTERNAL_3f7177c7_4_k_cu_76c9db53_29434cuda3std3__45__cpo3endE
	.align		8
        /*0010*/ 	.dword	_ZN39_INTERNAL_3f7177c7_4_k_cu_76c9db53_29434cuda3std3__45__cpo6cbeginE
	.align		8
        /*0018*/ 	.dword	_ZN39_INTERNAL_3f7177c7_4_k_cu_76c9db53_29434cuda3std3__45__cpo4cendE
	.align		8
        /*0020*/ 	.dword	_ZN39_INTERNAL_3f7177c7_4_k_cu_76c9db53_29434cuda3std3__441_GLOBAL__N__3f7177c7_4_k_cu_76c9db53_29436ignoreE
	.align		8
        /*0028*/ 	.dword	_ZN39_INTERNAL_3f7177c7_4_k_cu_76c9db53_29434cuda3std3__419piecewise_constructE
	.align		8
        /*0030*/ 	.dword	_ZN39_INTERNAL_3f7177c7_4_k_cu_76c9db53_29434cuda3std3__48in_placeE
	.align		8
        /*0038*/ 	.dword	_ZN39_INTERNAL_3f7177c7_4_k_cu_76c9db53_29434cuda3std6ranges3__45__cpo4swapE
	.align		8
        /*0040*/ 	.dword	_ZN39_INTERNAL_3f7177c7_4_k_cu_76c9db53_29434cuda3std6ranges3__45__cpo9iter_moveE
	.align		8
        /*0048*/ 	.dword	_ZN39_INTERNAL_3f7177c7_4_k_cu_76c9db53_29434cute7productE
	.align		8
        /*0050*/ 	.dword	_ZN39_INTERNAL_3f7177c7_4_k_cu_76c9db53_29434cute1_E


//--------------------- .text._ZN7cutlass13device_kernelINS_4conv6kernel13ConvUniversalINS1_16ConvProblemShapeILNS1_8OperatorE0ELi3EEENS1_10collective14CollectiveConvINS1_46MainloopSm90TmaGmmaWarpSpecializedImplicitGemmILS5_0ELi14ELi3EN4cute5tupleIJNSA_1CILi1EEESD_SD_EEENS1_36KernelImplicitTmaWarpSpecializedSm90ELi1EEENSB_IJNSC_ILi64EEESH_NSB_IJSH_EEEEEENS_6half_tESK_NSA_8TiledMMAINSA_8MMA_AtomIJNSA_4SM904GMMA25MMA_64x64x16_F32F16F16_SSILNSO_5MajorE0ELSQ_0ELNSO_7ScaleInE1ELSR_1EEEEEENSA_6LayoutISE_NSB_IJNSC_ILi0EEESV_SV_EEEEENSB_IJNSA_10UnderscoreESY_SY_EEEEENS7_6detail26Sm90ImplicitGemmTileTraitsINSA_20SM90_TMA_LOAD_IM2COLENSA_14ComposedLayoutINSA_7SwizzleILi3ELi4ELi3EEENSA_18smem_ptr_flag_bitsILi16EEENSU_INSB_IJNSB_IJNSC_ILi8EEES19_EEENSB_IJSH_SD_EEENSB_IJSD_NSC_ILi14EEEEEEEEENSB_IJNSB_IJSH_NSC_ILi512EEEEEENSB_IJSD_SV_EEENSB_IJSV_NSC_ILi4096EEEEEEEEEEEEEvEENS12_INSA_13SM90_TMA_LOADES1M_vEEEENS_8epilogue10collective6detail29Sm90TmaWarpSpecializedAdapterINS1S_15DefaultEpilogueISK_NSB_IJNSB_IJllllEEESD_SV_EEES1X_NS1R_6thread17LinearCombinationISK_Li1EffLNS1Y_9ScaleType4KindE0ELNS_15FloatRoundStyleE2ESK_EENS_4gemm15EpilogueDefaultEEEEEvvEEEEvNT_6ParamsE --------------------------
	.section	.text._ZN7cutlass13device_kernelINS_4conv6kernel13ConvUniversalINS1_16ConvProblemShapeILNS1_8OperatorE0ELi3EEENS1_10collective14CollectiveConvINS1_46MainloopSm90TmaGmmaWarpSpecializedImplicitGemmILS5_0ELi14ELi3EN4cute5tupleIJNSA_1CILi1EEESD_SD_EEENS1_36KernelImplicitTmaWarpSpecializedSm90ELi1EEENSB_IJNSC_ILi64EEESH_NSB_IJSH_EEEEEENS_6half_tESK_NSA_8TiledMMAINSA_8MMA_AtomIJNSA_4SM904GMMA25MMA_64x64x16_F32F16F16_SSILNSO_5MajorE0ELSQ_0ELNSO_7ScaleInE1ELSR_1EEEEEENSA_6LayoutISE_NSB_IJNSC_ILi0EEESV_SV_EEEEENSB_IJNSA_10UnderscoreESY_SY_EEEEENS7_6detail26Sm90ImplicitGemmTileTraitsINSA_20SM90_TMA_LOAD_IM2COLENSA_14ComposedLayoutINSA_7SwizzleILi3ELi4ELi3EEENSA_18smem_ptr_flag_bitsILi16EEENSU_INSB_IJNSB_IJNSC_ILi8EEES19_EEENSB_IJSH_SD_EEENSB_IJSD_NSC_ILi14EEEEEEEEENSB_IJNSB_IJSH_NSC_ILi512EEEEEENSB_IJSD_SV_EEENSB_IJSV_NSC_ILi4096EEEEEEEEEEEEEvEENS12_INSA_13SM90_TMA_LOADES1M_vEEEENS_8epilogue10collective6detail29Sm90TmaWarpSpecializedAdapterINS1S_15DefaultEpilogueISK_NSB_IJNSB_IJllllEEESD_SV_EEES1X_NS1R_6thread17LinearCombinationISK_Li1EffLNS1Y_9ScaleType4KindE0ELNS_15FloatRoundStyleE2ESK_EENS_4gemm15EpilogueDefaultEEEEEvvEEEEvNT_6ParamsE,"ax",@progbits
	.align	128
.text._ZN7cutlass13device_kernelINS_4conv6kernel13ConvUniversalINS1_16ConvProblemShapeILNS1_8OperatorE0ELi3EEENS1_10collective14CollectiveConvINS1_46MainloopSm90TmaGmmaWarpSpecializedImplicitGemmILS5_0ELi14ELi3EN4cute5tupleIJNSA_1CILi1EEESD_SD_EEENS1_36KernelImplicitTmaWarpSpecializedSm90ELi1EEENSB_IJNSC_ILi64EEESH_NSB_IJSH_EEEEEENS_6half_tESK_NSA_8TiledMMAINSA_8MMA_AtomIJNSA_4SM904GMMA25MMA_64x64x16_F32F16F16_SSILNSO_5MajorE0ELSQ_0ELNSO_7ScaleInE1ELSR_1EEEEEENSA_6LayoutISE_NSB_IJNSC_ILi0EEESV_SV_EEEEENSB_IJNSA_10UnderscoreESY_SY_EEEEENS7_6detail26Sm90ImplicitGemmTileTraitsINSA_20SM90_TMA_LOAD_IM2COLENSA_14ComposedLayoutINSA_7SwizzleILi3ELi4ELi3EEENSA_18smem_ptr_flag_bitsILi16EEENSU_INSB_IJNSB_IJNSC_ILi8EEES19_EEENSB_IJSH_SD_EEENSB_IJSD_NSC_ILi14EEEEEEEEENSB_IJNSB_IJSH_NSC_ILi512EEEEEENSB_IJSD_SV_EEENSB_IJSV_NSC_ILi4096EEEEEEEEEEEEEvEENS12_INSA_13SM90_TMA_LOADES1M_vEEEENS_8epilogue10collective6detail29Sm90TmaWarpSpecializedAdapterINS1S_15DefaultEpilogueISK_NSB_IJNSB_IJllllEEESD_SV_EEES1X_NS1R_6thread17LinearCombinationISK_Li1EffLNS1Y_9ScaleType4KindE0ELNS_15FloatRoundStyleE2ESK_EENS_4gemm15EpilogueDefaultEEEEEvvEEEEvNT_6ParamsE:
        .type           _ZN7cutlass13device_kernelINS_4conv6kernel13ConvUniversalINS1_16ConvProblemShapeILNS1_8OperatorE0ELi3EEENS1_10collective14CollectiveConvINS1_46MainloopSm90TmaGmmaWarpSpecializedImplicitGemmILS5_0ELi14ELi3EN4cute5tupleIJNSA_1CILi1EEESD_SD_EEENS1_36KernelImplicitTmaWarpSpecializedSm90ELi1EEENSB_IJNSC_ILi64EEESH_NSB_IJSH_EEEEEENS_6half_tESK_NSA_8TiledMMAINSA_8MMA_AtomIJNSA_4SM904GMMA25MMA_64x64x16_F32F16F16_SSILNSO_5MajorE0ELSQ_0ELNSO_7ScaleInE1ELSR_1EEEEEENSA_6LayoutISE_NSB_IJNSC_ILi0EEESV_SV_EEEEENSB_IJNSA_10UnderscoreESY_SY_EEEEENS7_6detail26Sm90ImplicitGemmTileTraitsINSA_20SM90_TMA_LOAD_IM2COLENSA_14ComposedLayoutINSA_7SwizzleILi3ELi4ELi3EEENSA_18smem_ptr_flag_bitsILi16EEENSU_INSB_IJNSB_IJNSC_ILi8EEES19_EEENSB_IJSH_SD_EEENSB_IJSD_NSC_ILi14EEEEEEEEENSB_IJNSB_IJSH_NSC_ILi512EEEEEENSB_IJSD_SV_EEENSB_IJSV_NSC_ILi4096EEEEEEEEEEEEEvEENS12_INSA_13SM90_TMA_LOADES1M_vEEEENS_8epilogue10collective6detail29Sm90TmaWarpSpecializedAdapterINS1S_15DefaultEpilogueISK_NSB_IJNSB_IJllllEEESD_SV_EEES1X_NS1R_6thread17LinearCombinationISK_Li1EffLNS1Y_9ScaleType4KindE0ELNS_15FloatRoundStyleE2ESK_EENS_4gemm15EpilogueDefaultEEEEEvvEEEEvNT_6ParamsE,@function
        .size           _ZN7cutlass13device_kernelINS_4conv6kernel13ConvUniversalINS1_16ConvProblemShapeILNS1_8OperatorE0ELi3EEENS1_10collective14CollectiveConvINS1_46MainloopSm90TmaGmmaWarpSpecializedImplicitGemmILS5_0ELi14ELi3EN4cute5tupleIJNSA_1CILi1EEESD_SD_EEENS1_36KernelImplicitTmaWarpSpecializedSm90ELi1EEENSB_IJNSC_ILi64EEESH_NSB_IJSH_EEEEEENS_6half_tESK_NSA_8TiledMMAINSA_8MMA_AtomIJNSA_4SM904GMMA25MMA_64x64x16_F32F16F16_SSILNSO_5MajorE0ELSQ_0ELNSO_7ScaleInE1ELSR_1EEEEEENSA_6LayoutISE_NSB_IJNSC_ILi0EEESV_SV_EEEEENSB_IJNSA_10UnderscoreESY_SY_EEEEENS7_6detail26Sm90ImplicitGemmTileTraitsINSA_20SM90_TMA_LOAD_IM2COLENSA_14ComposedLayoutINSA_7SwizzleILi3ELi4ELi3EEENSA_18smem_ptr_flag_bitsILi16EEENSU_INSB_IJNSB_IJNSC_ILi8EEES19_EEENSB_IJSH_SD_EEENSB_IJSD_NSC_ILi14EEEEEEEEENSB_IJNSB_IJSH_NSC_ILi512EEEEEENSB_IJSD_SV_EEENSB_IJSV_NSC_ILi4096EEEEEEEEEEEEEvEENS12_INSA_13SM90_TMA_LOADES1M_vEEEENS_8epilogue10collective6detail29Sm90TmaWarpSpecializedAdapterINS1S_15DefaultEpilogueISK_NSB_IJNSB_IJllllEEESD_SV_EEES1X_NS1R_6thread17LinearCombinationISK_Li1EffLNS1Y_9ScaleType4KindE0ELNS_15FloatRoundStyleE2ESK_EENS_4gemm15EpilogueDefaultEEEEEvvEEEEvNT_6ParamsE,(.L_x_106 - _ZN7cutlass13device_kernelINS_4conv6kernel13ConvUniversalINS1_16ConvProblemShapeILNS1_8OperatorE0ELi3EEENS1_10collective14CollectiveConvINS1_46MainloopSm90TmaGmmaWarpSpecializedImplicitGemmILS5_0ELi14ELi3EN4cute5tupleIJNSA_1CILi1EEESD_SD_EEENS1_36KernelImplicitTmaWarpSpecializedSm90ELi1EEENSB_IJNSC_ILi64EEESH_NSB_IJSH_EEEEEENS_6half_tESK_NSA_8TiledMMAINSA_8MMA_AtomIJNSA_4SM904GMMA25MMA_64x64x16_F32F16F16_SSILNSO_5MajorE0ELSQ_0ELNSO_7ScaleInE1ELSR_1EEEEEENSA_6LayoutISE_NSB_IJNSC_ILi0EEESV_SV_EEEEENSB_IJNSA_10UnderscoreESY_SY_EEEEENS7_6detail26Sm90ImplicitGemmTileTraitsINSA_20SM90_TMA_LOAD_IM2COLENSA_14ComposedLayoutINSA_7SwizzleILi3ELi4ELi3EEENSA_18smem_ptr_flag_bitsILi16EEENSU_INSB_IJNSB_IJNSC_ILi8EEES19_EEENSB_IJSH_SD_EEENSB_IJSD_NSC_ILi14EEEEEEEEENSB_IJNSB_IJSH_NSC_ILi512EEEEEENSB_IJSD_SV_EEENSB_IJSV_NSC_ILi4096EEEEEEEEEEEEEvEENS12_INSA_13SM90_TMA_LOADES1M_vEEEENS_8epilogue10collective6detail29Sm90TmaWarpSpecializedAdapterINS1S_15DefaultEpilogueISK_NSB_IJNSB_IJllllEEESD_SV_EEES1X_NS1R_6thread17LinearCombinationISK_Li1EffLNS1Y_9ScaleType4KindE0ELNS_15FloatRoundStyleE2ESK_EENS_4gemm15EpilogueDefaultEEEEEvvEEEEvNT_6ParamsE)
        .other          _ZN7cutlass13device_kernelINS_4conv6kernel13ConvUniversalINS1_16ConvProblemShapeILNS1_8OperatorE0ELi3EEENS1_10collective14CollectiveConvINS1_46MainloopSm90TmaGmmaWarpSpecializedImplicitGemmILS5_0ELi14ELi3EN4cute5tupleIJNSA_1CILi1EEESD_SD_EEENS1_36KernelImplicitTmaWarpSpecializedSm90ELi1EEENSB_IJNSC_ILi64EEESH_NSB_IJSH_EEEEEENS_6half_tESK_NSA_8TiledMMAINSA_8MMA_AtomIJNSA_4SM904GMMA25MMA_64x64x16_F32F16F16_SSILNSO_5MajorE0ELSQ_0ELNSO_7ScaleInE1ELSR_1EEEEEENSA_6LayoutISE_NSB_IJNSC_ILi0EEESV_SV_EEEEENSB_IJNSA_10UnderscoreESY_SY_EEEEENS7_6detail26Sm90ImplicitGemmTileTraitsINSA_20SM90_TMA_LOAD_IM2COLENSA_14ComposedLayoutINSA_7SwizzleILi3ELi4ELi3EEENSA_18smem_ptr_flag_bitsILi16EEENSU_INSB_IJNSB_IJNSC_ILi8EEES19_EEENSB_IJSH_SD_EEENSB_IJSD_NSC_ILi14EEEEEEEEENSB_IJNSB_IJSH_NSC_ILi512EEEEEENSB_IJSD_SV_EEENSB_IJSV_NSC_ILi4096EEEEEEEEEEEEEvEENS12_INSA_13SM90_TMA_LOADES1M_vEEEENS_8epilogue10collective6detail29Sm90TmaWarpSpecializedAdapterINS1S_15DefaultEpilogueISK_NSB_IJNSB_IJllllEEESD_SV_EEES1X_NS1R_6thread17LinearCombinationISK_Li1EffLNS1Y_9ScaleType4KindE0ELNS_15FloatRoundStyleE2ESK_EENS_4gemm15EpilogueDefaultEEEEEvvEEEEvNT_6ParamsE,@"STO_CUDA_ENTRY STV_DEFAULT"
_ZN7cutlass13device_kernelINS_4conv6kernel13ConvUniversalINS1_16ConvProblemShapeILNS1_8OperatorE0ELi3EEENS1_10collective14CollectiveConvINS1_46MainloopSm90TmaGmmaWarpSpecializedImplicitGemmILS5_0ELi14ELi3EN4cute5tupleIJNSA_1CILi1EEESD_SD_EEENS1_36KernelImplicitTmaWarpSpecializedSm90ELi1EEENSB_IJNSC_ILi64EEESH_NSB_IJSH_EEEEEENS_6half_tESK_NSA_8TiledMMAINSA_8MMA_AtomIJNSA_4SM904GMMA25MMA_64x64x16_F32F16F16_SSILNSO_5MajorE0ELSQ_0ELNSO_7ScaleInE1ELSR_1EEEEEENSA_6LayoutISE_NSB_IJNSC_ILi0EEESV_SV_EEEEENSB_IJNSA_10UnderscoreESY_SY_EEEEENS7_6detail26Sm90ImplicitGemmTileTraitsINSA_20SM90_TMA_LOAD_IM2COLENSA_14ComposedLayoutINSA_7SwizzleILi3ELi4ELi3EEENSA_18smem_ptr_flag_bitsILi16EEENSU_INSB_IJNSB_IJNSC_ILi8EEES19_EEENSB_IJSH_SD_EEENSB_IJSD_NSC_ILi14EEEEEEEEENSB_IJNSB_IJSH_NSC_ILi512EEEEEENSB_IJSD_SV_EEENSB_IJSV_NSC_ILi4096EEEEEEEEEEEEEvEENS12_INSA_13SM90_TMA_LOADES1M_vEEEENS_8epilogue10collective6detail29Sm90TmaWarpSpecializedAdapterINS1S_15DefaultEpilogueISK_NSB_IJNSB_IJllllEEESD_SV_EEES1X_NS1R_6thread17LinearCombinationISK_Li1EffLNS1Y_9ScaleType4KindE0ELNS_15FloatRoundStyleE2ESK_EENS_4gemm15EpilogueDefaultEEEEEvvEEEEvNT_6ParamsE:
[----:B------:R-:W-:Y:S01]  /*0000*/  LDC R1, c[0x0][0x28] ;  /* 0x00000a00ff017b82 */ /* 0x000fe20000000800 */
[----:B------:R-:W0:Y:S01]  /*0010*/  S2R R8, SR_TID.X ;  /* 0x0000000000087919 */ /* 0x000e220000002100 */
[----:B------:R-:W-:Y:S01]  /*0020*/  ELECT P0, URZ, PT ;  /* 0x00000000003f782f */ /* 0x000fe20003800000 */
[----:B------:R-:W-:Y:S01]  /*0030*/  BSSY B0, `(.L_x_0) ;  /* 0x000000f000007945 */ /* 0x000fe20003800000 */
[--C-:B0-----:R-:W-:Y:S02]  /*0040*/  SHF.R.U32.HI R0, RZ, 0x5, R8.reuse ;  /* 0x00000005ff007819 */ /* 0x101fe40000011608 */
[----:B------:R-:W-:-:S03]  /*0050*/  SHF.R.U32.HI R3, RZ, 0x7, R8 ;  /* 0x00000007ff037819 */ /* 0x000fc60000011608 */
[----:B------:R-:W0:Y:S04]  /*0060*/  SHFL.IDX PT, R2, R0, RZ, 0x1f ;  /* 0x00001fff00027589 */ /* 0x000e2800000e0000 */
[----:B------:R1:W2:Y:S01]  /*0070*/  SHFL.IDX PT, R7, R3, RZ, 0x1f ;  /* 0x00001fff03077589 */ /* 0x0002a200000e0000 */
[----:B0-----:R-:W-:-:S13]  /*0080*/  ISETP.NE.OR P0, PT, R2, RZ, !P0 ;  /* 0x000000ff0200720c */ /* 0x001fda0004705670 */
[----:B-12---:R-:W-:Y:S05]  /*0090*/  @P0 BRA `(.L_x_1) ;  /* 0x0000000000200947 */ /* 0x006fea0003800000 */
[----:B------:R-:W-:Y:S02]  /*00a0*/  ULDC.64 UR4, c[0x0][0x198] ;  /* 0x0000660000047ab9 */ /* 0x000fe40000000a00 */
[----:B------:R-:W-:Y:S02]  /*00b0*/  UIADD3 UR6, UP0, UR4, 0xf0, URZ ;  /* 0x000000f004067890 */ /* 0x000fe4000ff1e03f */
[----:B------:R-:W-:Y:S02]  /*00c0*/  UIADD3 UR4, UP1, UR4, 0x270, URZ ;  /* 0x0000027004047890 */ /* 0x000fe4000ff3e03f */
[----:B------:R-:W-:Y:S02]  /*00d0*/  UIADD3.X UR7, URZ, UR5, URZ, UP0, !UPT ;  /* 0x000000053f077290 */ /* 0x000fe400087fe43f */
[----:B------:R-:W-:-:S07]  /*00e0*/  UIADD3.X UR5, URZ, UR5, URZ, UP1, !UPT ;  /* 0x000000053f057290 */ /* 0x000fce0008ffe43f */
[----:B------:R0:W-:Y:S02]  /*00f0*/  UTMACCTL.PF [UR6] ;  /* 0x00000000060079b9 */ /* 0x0001e40008040000 */
[----:B------:R0:W-:Y:S02]  /*0100*/  UTMACCTL.PF [UR4] ;  /* 0x00000000040079b9 */ /* 0x0001e40008040000 */
[----:B0-----:R-:W-:Y:S01]  /*0110*/  NOP ;  /* 0x0000000000007918 */ /* 0x001fe20000000000 */
.L_x_1:
[----:B------:R-:W-:Y:S05]  /*0120*/  BSYNC B0 ;  /* 0x0000000000007941 */ /* 0x000fea0003800000 */
.L_x_0:
[----:B------:R-:W0:Y:S01]  /*0130*/  SHFL.IDX PT, R0, R0, RZ, 0x1f ;  /* 0x00001fff00007589 */ /* 0x000e2200000e0000 */
[----:B------:R-:W-:-:S04]  /*0140*/  SHF.R.S32.HI R3, RZ, 0x1f, R2 ;  /* 0x0000001fff037819 */ /* 0x000fc80000011402 */
[----:B------:R-:W-:Y:S02]  /*0150*/  LEA.HI R3, R3, R2, RZ, 0x2 ;  /* 0x0000000203037211 */ /* 0x000fe400078f10ff */
[----:B0-----:R-:W-:-:S13]  /*0160*/  ISETP.NE.AND P0, PT, R0, RZ, PT ;  /* 0x000000ff0000720c */ /* 0x001fda0003f05270 */
[----:B------:R-:W-:Y:S05]  /*0170*/  @P0 BRA `(.L_x_2) ;  /* 0x0000000000b40947 */ /* 0x000fea0003800000 */
[----:B------:R-:W-:Y:S01]  /*0180*/  ELECT P0, URZ, PT ;  /* 0x00000000003f782f */ /* 0x000fe20003800000 */
[----:B------:R-:W-:-:S12]  /*0190*/  BSSY B0, `(.L_x_2) ;  /* 0x000002b000007945 */ /* 0x000fd80003800000 */
[----:B------:R-:W-:Y:S05]  /*01a0*/  @!P0 BRA `(.L_x_3) ;  /* 0x0000000000a48947 */ /* 0x000fea0003800000 */
[----:B------:R-:W0:Y:S01]  /*01b0*/  S2UR UR8, SR_CgaCtaId ;  /* 0x00000000000879c3 */ /* 0x000e220000008800 */
[----:B------:R-:W-:Y:S01]  /*01c0*/  UMOV UR4, 0x400 ;  /* 0x0000040000047882 */ /* 0x000fe20000000000 */
[----:B------:R-:W-:Y:S01]  /*01d0*/  UMOV UR5, 0x1 ;  /* 0x0000000100057882 */ /* 0x000fe20000000000 */
[----:B------:R-:W-:Y:S02]  /*01e0*/  UMOV UR6, 0x80 ;  /* 0x0000008000067882 */ /* 0x000fe40000000000 */
[----:B------:R-:W-:-:S04]  /*01f0*/  UIADD3 UR6, -UR6, 0x100000, URZ ;  /* 0x0010000006067890 */ /* 0x000fc8000fffe13f */
[----:B------:R-:W-:Y:S02]  /*0200*/  USHF.L.U32 UR7, UR6, 0xb, URZ ;  /* 0x0000000b06077899 */ /* 0x000fe4000800063f */
[----:B------:R-:W-:Y:S02]  /*0210*/  USHF.L.U32 UR6, UR6, 0x1, URZ ;  /* 0x0000000106067899 */ /* 0x000fe4000800063f */
[----:B0-----:R-:W-:Y:S02]  /*0220*/  ULEA UR8, UR8, UR4, 0x18 ;  /* 0x0000000408087291 */ /* 0x001fe4000f8ec03f */
[----:B------:R-:W-:-:S04]  /*0230*/  UIADD3 UR4, -UR5, 0x100000, URZ ;  /* 0x0010000005047890 */ /* 0x000fc8000fffe13f */
[----:B------:R-:W-:Y:S02]  /*0240*/  USHF.L.U32 UR5, UR4, 0xb, URZ ;  /* 0x0000000b04057899 */ /* 0x000fe4000800063f */
[----:B------:R-:W-:Y:S01]  /*0250*/  USHF.L.U32 UR4, UR4, 0x1, URZ ;  /* 0x0000000104047899 */ /* 0x000fe2000800063f */
[----:B------:R-:W0:Y:S11]  /*0260*/  FENCE.VIEW.ASYNC.S ;  /* 0x00000000000073c6 */ /* 0x000e360000000000 */
[----:B0-----:R0:W1:Y:S01]  /*0270*/  SYNCS.EXCH.64 URZ, [UR8+0x38000], UR4 ;  /* 0x03800004083f75b2 */ /* 0x0010620008000100 */
[----:B------:R0:W2:Y:S01]  /*0280*/  SYNCS.EXCH.64 URZ, [UR8+0x38070], UR6 ;  /* 0x03807006083f75b2 */ /* 0x0000a20008000100 */
[----:B------:R0:W3:Y:S01]  /*0290*/  SYNCS.EXCH.64 URZ, [UR8+0x38008], UR4 ;  /* 0x03800804083f75b2 */ /* 0x0000e20008000100 */
[----:B------:R0:W4:Y:S01]  /*02a0*/  SYNCS.EXCH.64 URZ, [UR8+0x38078], UR6 ;  /* 0x03807806083f75b2 */ /* 0x0001220008000100 */
[----:B------:R0:W0:Y:S01]  /*02b0*/  SYNCS.EXCH.64 URZ, [UR8+0x38010], UR4 ;  /* 0x03801004083f75b2 */ /* 0x0000220008000100 */
        /* <DEDUP_REMOVED lines=23> */
[----:B-1234-:R-:W-:Y:S01]  /*0430*/  NOP ;  /* 0x0000000000007918 */ /* 0x01efe20000000000 */
.L_x_3:
[----:B0-----:R-:W-:Y:S05]  /*0440*/  BSYNC B0 ;  /* 0x0000000000007941 */ /* 0x001fea0003800000 */
.L_x_2:
[----:B------:R-:W-:Y:S01]  /*0450*/  ULDC.64 UR4, c[0x0][0x618] ;  /* 0x0001860000047ab9 */ /* 0x000fe20000000a00 */
[----:B------:R-:W-:Y:S01]  /*0460*/  LOP3.LUT R3, R3, 0xfffffffc, RZ, 0xc0, !PT ;  /* 0xfffffffc03037812 */ /* 0x000fe200078ec0ff */
[----:B------:R-:W-:Y:S01]  /*0470*/  NOP ;  /* 0x0000000000007918 */ /* 0x000fe20000000000 */
[----:B------:R-:W-:Y:S01]  /*0480*/  ISETP.NE.U32.AND P0, PT, RZ, UR4, PT ;  /* 0x00000004ff007c0c */ /* 0x000fe2000bf05070 */
[----:B------:R-:W-:Y:S01]  /*0490*/  NOP ;  /* 0x0000000000007918 */ /* 0x000fe20000000000 */
[----:B------:R-:W-:Y:S01]  /*04a0*/  BAR.SYNC.DEFER_BLOCKING 0x0 ;  /* 0x0000000000007b1d */ /* 0x000fe20000010000 */
[----:B------:R-:W-:Y:S01]  /*04b0*/  IMAD.IADD R6, R2, 0x1, -R3 ;  /* 0x0000000102067824 */ /* 0x000fe200078e0a03 */
[----:B------:R-:W-:Y:S02]  /*04c0*/  ISETP.NE.AND.EX P0, PT, RZ, UR5, PT, P0 ;  /* 0x00000005ff007c0c */ /* 0x000fe4000bf05300 */
[C---:B------:R-:W-:Y:S02]  /*04d0*/  ISETP.NE.AND P2, PT, R7.reuse, 0x1, PT ;  /* 0x000000010700780c */ /* 0x040fe40003f45270 */
[----:B------:R-:W-:Y:S01]  /*04e0*/  LOP3.LUT P1, RZ, R7, R6, RZ, 0xfc, !PT ;  /* 0x0000000607ff7212 */ /* 0x000fe2000782fcff */
[----:B------:R-:W-:-:S03]  /*04f0*/  ULDC.64 UR12, c[0x0][0x208] ;  /* 0x00008200000c7ab9 */ /* 0x000fc60000000a00 */
[----:B------:R-:W-:-:S04]  /*0500*/  SEL R3, RZ, 0x1, P1 ;  /* 0x00000001ff037807 */ /* 0x000fc80000800000 */
[----:B------:R-:W-:Y:S01]  /*0510*/  SEL R3, R3, 0x2, P2 ;  /* 0x0000000203037807 */ /* 0x000fe20001000000 */
[----:B------:R-:W-:Y:S06]  /*0520*/  @!P0 BRA `(.L_x_4) ;  /* 0x00000000001c8947 */ /* 0x000fec0003800000 */
[----:B------:R-:W0:Y:S02]  /*0530*/  LDC.64 R4, c[0x0][0x618] ;  /* 0x00018600ff047b82 */ /* 0x000e240000000a00 */
[----:B0-----:R-:W2:Y:S02]  /*0540*/  LDG.E.64 R4, desc[UR12][R4.64] ;  /* 0x0000000c04047981 */ /* 0x001ea4000c1e1b00 */
[----:B--2---:R-:W-:-:S04]  /*0550*/  ISETP.NE.U32.AND P0, PT, R4, RZ, PT ;  /* 0x000000ff0400720c */ /* 0x004fc80003f05070 */
[----:B------:R-:W-:-:S13]  /*0560*/  ISETP.NE.AND.EX P0, PT, R5, RZ, PT, P0 ;  /* 0x000000ff0500720c */ /* 0x000fda0003f05300 */
[----:B------:R-:W-:Y:S05]  /*0570*/  @!P0 BRA `(.L_x_4) ;  /* 0x0000000000088947 */ /* 0x000fea0003800000 */
[----:B------:R2:W5:Y:S01]  /*0580*/  LD.E R0, desc[UR12][R4.64] ;  /* 0x0000000c04007980 */ /* 0x000562000c101900 */
[----:B------:R-:W-:Y:S05]  /*0590*/  BRA `(.L_x_5) ;  /* 0x0000000000207947 */ /* 0x000fea0003800000 */
.L_x_4:
[----:B------:R-:W-:Y:S02]  /*05a0*/  ULDC.64 UR4, c[0x0][0x608] ;  /* 0x0001820000047ab9 */ /* 0x000fe40000000a00 */
[----:B------:R-:W-:-:S04]  /*05b0*/  ISETP.NE.U32.AND P0, PT, RZ, UR4, PT ;  /* 0x00000004ff007c0c */ /* 0x000fc8000bf05070 */
[----:B------:R-:W-:-:S13]  /*05c0*/  ISETP.NE.AND.EX P0, PT, RZ, UR5, PT, P0 ;  /* 0x00000005ff007c0c */ /* 0x000fda000bf05300 */
[----:B------:R-:W-:Y:S05]  /*05d0*/  @!P0 BRA `(.L_x_6) ;  /* 0x00000000000c8947 */ /* 0x000fea0003800000 */
[----:B------:R-:W0:Y:S02]  /*05e0*/  LDC.64 R4, c[0x0][0x608] ;  /* 0x00018200ff047b82 */ /* 0x000e240000000a00 */
[----:B0-----:R0:W5:Y:S01]  /*05f0*/  LDG.E R0, desc[UR12][R4.64] ;  /* 0x0000000c04007981 */ /* 0x001162000c1e1900 */
[----:B------:R-:W-:Y:S05]  /*0600*/  BRA `(.L_x_5) ;  /* 0x0000000000047947 */ /* 0x000fea0003800000 */
.L_x_6:
[----:B------:R-:W1:Y:S02]  /*0610*/  LDC R0, c[0x0][0x600] ;  /* 0x00018000ff007b82 */ /* 0x000e640000000800 */
.L_x_5:
[----:B------:R-:W-:Y:S02]  /*0620*/  ULDC.64 UR4, c[0x0][0x620] ;  /* 0x0001880000047ab9 */ /* 0x000fe40000000a00 */
[----:B------:R-:W-:-:S04]  /*0630*/  ISETP.NE.U32.AND P0, PT, RZ, UR4, PT ;  /* 0x00000004ff007c0c */ /* 0x000fc8000bf05070 */
[----:B------:R-:W-:-:S13]  /*0640*/  ISETP.NE.AND.EX P0, PT, RZ, UR5, PT, P0 ;  /* 0x00000005ff007c0c */ /* 0x000fda000bf05300 */
[----:B------:R-:W-:Y:S05]  /*0650*/  @!P0 BRA `(.L_x_7) ;  /* 0x00000000001c8947 */ /* 0x000fea0003800000 */
[----:B0-2---:R-:W0:Y:S02]  /*0660*/  LDC.64 R4, c[0x0][0x620] ;  /* 0x00018800ff047b82 */ /* 0x005e240000000a00 */
[----:B0-----:R-:W2:Y:S02]  /*0670*/  LDG.E.64 R4, desc[UR12][R4.64] ;  /* 0x0000000c04047981 */ /* 0x001ea4000c1e1b00 */
[----:B--2---:R-:W-:-:S04]  /*0680*/  ISETP.NE.U32.AND P0, PT, R4, RZ, PT ;  /* 0x000000ff0400720c */ /* 0x004fc80003f05070 */
[----:B------:R-:W-:-:S13]  /*0690*/  ISETP.NE.AND.EX P0, PT, R5, RZ, PT, P0 ;  /* 0x000000ff0500720c */ /* 0x000fda0003f05300 */
[----:B------:R-:W-:Y:S05]  /*06a0*/  @!P0 BRA `(.L_x_7) ;  /* 0x0000000000088947 */ /* 0x000fea0003800000 */
[----:B------:R0:W5:Y:S01]  /*06b0*/  LD.E R2, desc[UR12][R4.64] ;  /* 0x0000000c04027980 */ /* 0x000162000c101900 */
[----:B------:R-:W-:Y:S05]  /*06c0*/  BRA `(.L_x_8) ;  /* 0x0000000000207947 */ /* 0x000fea0003800000 */
.L_x_7:
[----:B------:R-:W-:Y:S02]  /*06d0*/  ULDC.64 UR4, c[0x0][0x610] ;  /* 0x0001840000047ab9 */ /* 0x000fe40000000a00 */
[----:B------:R-:W-:-:S04]  /*06e0*/  ISETP.NE.U32.AND P0, PT, RZ, UR4, PT ;  /* 0x00000004ff007c0c */ /* 0x000fc8000bf05070 */
[----:B------:R-:W-:-:S13]  /*06f0*/  ISETP.NE.AND.EX P0, PT, RZ, UR5, PT, P0 ;  /* 0x00000005ff007c0c */ /* 0x000fda000bf05300 */
[----:B------:R-:W-:Y:S05]  /*0700*/  @!P0 BRA `(.L_x_9) ;  /* 0x00000000000c8947 */ /* 0x000fea0003800000 */
[----:B0-2---:R-:W0:Y:S02]  /*0710*/  LDC.64 R4, c[0x0][0x610] ;  /* 0x00018400ff047b82 */ /* 0x005e240000000a00 */
[----:B0-----:R4:W5:Y:S01]  /*0720*/  LDG.E R2, desc[UR12][R4.64] ;  /* 0x0000000c04027981 */ /* 0x001962000c1e1900 */
[----:B------:R-:W-:Y:S05]  /*0730*/  BRA `(.L_x_8) ;  /* 0x0000000000047947 */ /* 0x000fea0003800000 */
.L_x_9:
[----:B------:R-:W3:Y:S02]  /*0740*/  LDC R2, c[0x0][0x604] ;  /* 0x00018100ff027b82 */ /* 0x000ee40000000800 */
.L_x_8:
[----:B0-2-4-:R-:W0:Y:S01]  /*0750*/  LDC R4, c[0x0][0x3e8] ;  /* 0x0000fa00ff047b82 */ /* 0x015e220000000800 */
[----:B------:R-:W-:Y:S01]  /*0760*/  ULDC UR4, c[0x0][0x3dc] ;  /* 0x0000f70000047ab9 */ /* 0x000fe20000000800 */
[----:B------:R-:W-:Y:S01]  /*0770*/  ISETP.NE.AND P0, PT, R7, RZ, PT ;  /* 0x000000ff0700720c */ /* 0x000fe20003f05270 */
[----:B------:R-:W-:Y:S01]  /*0780*/  UIADD3 UR4, UR4, 0x3f, URZ ;  /* 0x0000003f04047890 */ /* 0x000fe2000fffe03f */
[----:B------:R-:W-:-:S03]  /*0790*/  ULDC.64 UR6, c[0x0][0x3e0] ;  /* 0x0000f80000067ab9 */ /* 0x000fc60000000a00 */
[----:B------:R-:W-:Y:S02]  /*07a0*/  USHF.R.S32.HI UR5, URZ, 0x1f, UR4 ;  /* 0x0000001f3f057899 */ /* 0x000fe40008011404 */
[----:B------:R-:W-:Y:S02]  /*07b0*/  UIMAD UR6, UR7, UR6, URZ ;  /* 0x00000006070672a4 */ /* 0x000fe4000f8e023f */
[----:B------:R-:W-:-:S04]  /*07c0*/  ULEA.HI UR5, UR5, UR4, URZ, 0x6 ;  /* 0x0000000405057291 */ /* 0x000fc8000f8f303f */
[----:B------:R-:W-:Y:S01]  /*07d0*/  USHF.R.S32.HI UR15, URZ, 0x6, UR5 ;  /* 0x000000063f0f7899 */ /* 0x000fe20008011405 */
[----:B0-----:R-:W-:-:S05]  /*07e0*/  IMAD R4, R4, UR6, RZ ;  /* 0x0000000604047c24 */ /* 0x001fca000f8e02ff */
[----:B------:R-:W-:Y:S01]  /*07f0*/  IMAD R4, R4, UR15, RZ ;  /* 0x0000000f04047c24 */ /* 0x000fe2000f8e02ff */
[----:B------:R-:W-:Y:S06]  /*0800*/  @!P0 BRA `(.L_x_10) ;  /* 0x0000002c00e88947 */ /* 0x000fec0003800000 */
[----:B------:R-:W-:-:S13]  /*0810*/  ISETP.NE.AND P0, PT, R7, 0x1, PT ;  /* 0x000000010700780c */ /* 0x000fda0003f05270 */
[----:B------:R-:W-:Y:S05]  /*0820*/  @P0 EXIT ;  /* 0x000000000000094d */ /* 0x000fea0003800000 */
[----:B------:R-:W-:Y:S01]  /*0830*/  ISETP.GE.AND P0, PT, R4, 0x1, PT ;  /* 0x000000010400780c */ /* 0x000fe20003f06270 */
[----:B------:R-:W-:Y:S01]  /*0840*/  UMOV UR4, URZ ;  /* 0x0000003f00047c82 */ /* 0x000fe20008000000 */
[----:B------:R-:W-:Y:S02]  /*0850*/  CS2R R54, SRZ ;  /* 0x0000000000367805 */ /* 0x000fe4000001ff00 */
[----:B------:R-:W-:Y:S02]  /*0860*/  CS2R R24, SRZ ;  /* 0x0000000000187805 */ /* 0x000fe4000001ff00 */
[----:B------:R-:W-:Y:S02]  /*0870*/  CS2R R26, SRZ ;  /* 0x00000000001a7805 */ /* 0x000fe4000001ff00 */
[----:B------:R-:W-:Y:S02]  /*0880*/  CS2R R28, SRZ ;  /* 0x00000000001c7805 */ /* 0x000fe4000001ff00 */
[----:B------:R-:W-:-:S02]  /*0890*/  CS2R R30, SRZ ;  /* 0x00000000001e7805 */ /* 0x000fc4000001ff00 */
[----:B------:R-:W-:Y:S02]  /*08a0*/  CS2R R32, SRZ ;  /* 0x0000000000207805 */ /* 0x000fe4000001ff00 */
        /* <DEDUP_REMOVED lines=9> */
[----:B------:R-:W-:Y:S01]  /*0940*/  CS2R R52, SRZ ;  /* 0x0000000000347805 */ /* 0x000fe2000001ff00 */
[----:B------:R-:W-:Y:S06]  /*0950*/  @!P0 BRA `(.L_x_11) ;  /* 0x0000000000a88947 */ /* 0x000fec0003800000 */
[----:B------:R-:W-:-:S04]  /*0960*/  LOP3.LUT R5, R3, 0x1, RZ, 0xfc, !PT ;  /* 0x0000000103057812 */ /* 0x000fc800078efcff */
[----:B------:R-:W-:-:S13]  /*0970*/  ISETP.NE.AND P0, PT, R5, 0x3, PT ;  /* 0x000000030500780c */ /* 0x000fda0003f05270 */
[----:B------:R-:W-:Y:S05]  /*0980*/  @!P0 BRA `(.L_x_12) ;  /* 0x0000000000048947 */ /* 0x000fea0003800000 */
[----:B------:R-:W-:Y:S01]  /*0990*/  BPT.TRAP 0x1 ;  /* 0x000000040000795c */ /* 0x000fe20000300000 */
.L_x_12:
[----:B------:R-:W0:Y:S01]  /*09a0*/  S2UR UR5, SR_CgaCtaId ;  /* 0x00000000000579c3 */ /* 0x000e220000008800 */
[----:B------:R-:W-:Y:S01]  /*09b0*/  SHF.L.U32 R5, RZ, 0x1f, RZ ;  /* 0x0000001fff057819 */ /* 0x000fe200000006ff */
[----:B------:R-:W-:Y:S02]  /*09c0*/  UMOV UR4, 0x400 ;  /* 0x0000040000047882 */ /* 0x000fe40000000000 */
[----:B0-----:R-:W-:-:S12]  /*09d0*/  ULEA UR4, UR5, UR4, 0x18 ;  /* 0x0000000405047291 */ /* 0x001fd8000f8ec03f */
.L_x_13:
[----:B0-----:R-:W-:-:S04]  /*09e0*/  IMAD.U32 R6, RZ, RZ, UR4 ;  /* 0x00000004ff067e24 */ /* 0x001fc8000f8e00ff */
[----:B------:R0:W2:Y:S03]  /*09f0*/  SYNCS.PHASECHK.TRANS64.TRYWAIT P0, [R6+URZ+0x38000], R5 ;  /* 0x03800005060075a7 */ /* 0x0000a6000800017f */
[----:B--2---:R-:W-:Y:S05]  /*0a00*/  @!P0 NANOSLEEP.SYNCS 0x989680 ;  /* 0x009896800000895d */ /* 0x004fea0003900000 */
[----:B------:R-:W2:Y:S02]  /*0a10*/  @!P0 SYNCS.PHASECHK.TRANS64 P0, [R6+URZ+0x38000], R5 ;  /* 0x03800005060085a7 */ /* 0x000ea4000800007f */
[----:B--2---:R-:W-:Y:S05]  /*0a20*/  @!P0 BRA `(.L_x_13) ;  /* 0xfffffffc00ec8947 */ /* 0x004fea000383ffff */
[----:B------:R-:W-:Y:S01]  /*0a30*/  UIADD3 UR5, UR4, 0x1c000, URZ ;  /* 0x0001c00004057890 */ /* 0x000fe2000fffe03f */
[----:B------:R-:W-:Y:S01]  /*0a40*/  WARPGROUP.ARRIVE ;  /* 0x00000000000079c5 */ /* 0x000fe20000000000 */
[----:B------:R-:W-:Y:S02]  /*0a50*/  USHF.R.U32.HI UR4, URZ, 0x4, UR4 ;  /* 0x000000043f047899 */ /* 0x000fe40008011604 */
[----:B------:R-:W-:Y:S02]  /*0a60*/  USHF.R.U32.HI UR5, URZ, 0x4, UR5 ;  /* 0x000000043f057899 */ /* 0x000fe40008011605 */
[----:B------:R-:W-:Y:S02]  /*0a70*/  ULOP3.LUT UR4, UR4, 0x3fff, URZ, 0xc0, !UPT ;  /* 0x00003fff04047892 */ /* 0x000fe4000f8ec03f */
[----:B------:R-:W-:Y:S02]  /*0a80*/  ULOP3.LUT UR5, UR5, 0x3fff, URZ, 0xc0, !UPT ;  /* 0x00003fff05057892 */ /* 0x000fe4000f8ec03f */
[----:B------:R-:W-:-:S02]  /*0a90*/  ULOP3.LUT UR9, UR4, 0x10000, URZ, 0xfc, !UPT ;  /* 0x0001000004097892 */ /* 0x000fc4000f8efc3f */
[----:B------:R-:W-:Y:S01]  /*0aa0*/  ULOP3.LUT UR8, UR5, 0x10000, URZ, 0xfc, !UPT ;  /* 0x0001000005087892 */ /* 0x000fe2000f8efc3f */
[----:B------:R-:W-:Y:S02]  /*0ab0*/  UMOV UR7, 0x40000040 ;  /* 0x4000004000077882 */ /* 0x000fe40000000000 */
[----:B------:R-:W-:Y:S02]  /*0ac0*/  UMOV UR5, 0x40000040 ;  /* 0x4000004000057882 */ /* 0x000fe40000000000 */
[----:B------:R-:W-:Y:S02]  /*0ad0*/  UMOV UR4, UR9 ;  /* 0x0000000900047c82 */ /* 0x000fe40008000000 */
[----:B------:R-:W-:Y:S02]  /*0ae0*/  UMOV UR6, UR8 ;  /* 0x0000000800067c82 */ /* 0x000fe40008000000 */
[----:B------:R-:W-:Y:S01]  /*0af0*/  HGMMA.64x64x16.F32 R24, gdesc[UR4], RZ, !UPT ;  /* 0x00e00000041879f0 */ /* 0x000fe2000c7008ff */
[----:B------:R-:W-:-:S02]  /*0b00*/  UIADD3 UR4, UR9, 0x2, URZ ;  /* 0x0000000209047890 */ /* 0x000fc4000fffe03f */
[----:B------:R-:W-:Y:S01]  /*0b10*/  UIADD3 UR6, UR8, 0x2, URZ ;  /* 0x0000000208067890 */ /* 0x000fe2000fffe03f */
[----:B------:R-:W-:Y:S01]  /*0b20*/  UMOV UR5, 0x40000040 ;  /* 0x4000004000057882 */ /* 0x000fe20000000000 */
[----:B------:R-:W-:-:S07]  /*0b30*/  UMOV UR7, 0x40000040 ;  /* 0x4000004000077882 */ /* 0x000fce0000000000 */
[----:B------:R-:W-:Y:S01]  /*0b40*/  HGMMA.64x64x16.F32 R24, gdesc[UR4], R24 ;  /* 0x00e00000041879f0 */ /* 0x000fe20008700818 */
[----:B------:R-:W-:Y:S02]  /*0b50*/  UIADD3 UR4, UR9, 0x4, URZ ;  /* 0x0000000409047890 */ /* 0x000fe4000fffe03f */
        /* <DEDUP_REMOVED lines=8> */
[----:B------:R-:W-:Y:S01]  /*0be0*/  HGMMA.64x64x16.F32 R24, gdesc[UR4], R24, gsb0 ;  /* 0x00e00000041879f0 */ /* 0x000fe20008000818 */
[----:B------:R-:W-:-:S05]  /*0bf0*/  UMOV UR4, 0x1 ;  /* 0x0000000100047882 */ /* 0x000fca0000000000 */
.L_x_11:
[----:B0-----:R-:W-:-:S05]  /*0c00*/  VIMNMX R5, R4, 0x1, PT ;  /* 0x0000000104057848 */ /* 0x001fca0003fe0100 */
[----:B------:R-:W-:-:S05]  /*0c10*/  IMAD.IADD R6, R4, 0x1, -R5 ;  /* 0x0000000104067824 */ /* 0x000fca00078e0a05 */
[----:B------:R-:W-:-:S13]  /*0c20*/  ISETP.GE.AND P0, PT, R6, 0x1, PT ;  /* 0x000000010600780c */ /* 0x000fda0003f06270 */
[----:B------:R-:W-:Y:S05]  /*0c30*/  @!P0 BRA `(.L_x_14) ;  /* 0x0000000400188947 */ /* 0x000fea0003800000 */
[----:B------:R-:W0:Y:S01]  /*0c40*/  S2UR UR6, SR_CgaCtaId ;  /* 0x00000000000679c3 */ /* 0x000e220000008800 */
[----:B------:R-:W-:Y:S01]  /*0c50*/  UMOV UR5, 0x400 ;  /* 0x0000040000057882 */ /* 0x000fe20000000000 */
[----:B------:R-:W-:Y:S01]  /*0c60*/  LOP3.LUT R10, R3, 0x1, RZ, 0xfc, !PT ;  /* 0x00000001030a7812 */ /* 0x000fe200078efcff */
[----:B------:R-:W-:Y:S01]  /*0c70*/  IMAD.MOV.U32 R9, RZ, RZ, RZ ;  /* 0x000000ffff097224 */ /* 0x000fe200078e00ff */
[----:B------:R-:W-:Y:S01]  /*0c80*/  UISETP.NE.U32.AND UP0, UPT, UR4, URZ, UPT ;  /* 0x0000003f0400728c */ /* 0x000fe2000bf05070 */
[----:B------:R-:W-:Y:S01]  /*0c90*/  IMAD.MOV.U32 R5, RZ, RZ, R6 ;  /* 0x000000ffff057224 */ /* 0x000fe200078e0006 */
[----:B0-----:R-:W-:-:S04]  /*0ca0*/  ULEA UR14, UR6, UR5, 0x18 ;  /* 0x00000005060e7291 */ /* 0x001fc8000f8ec03f */
[----:B------:R-:W-:Y:S02]  /*0cb0*/  UIADD3 UR6, UR14, 0x1c000, URZ ;  /* 0x0001c0000e067890 */ /* 0x000fe4000fffe03f */
[----:B------:R-:W-:Y:S02]  /*0cc0*/  USHF.R.U32.HI UR5, URZ, 0x4, UR14 ;  /* 0x000000043f057899 */ /* 0x000fe4000801160e */
[----:B------:R-:W-:Y:S02]  /*0cd0*/  USHF.R.U32.HI UR6, URZ, 0x4, UR6 ;  /* 0x000000043f067899 */ /* 0x000fe40008011606 */
[----:B------:R-:W-:Y:S02]  /*0ce0*/  ULOP3.LUT UR5, UR5, 0x3fff, URZ, 0xc0, !UPT ;  /* 0x00003fff05057892 */ /* 0x000fe4000f8ec03f */
[----:B------:R-:W-:Y:S02]  /*0cf0*/  ULOP3.LUT UR6, UR6, 0x3fff, URZ, 0xc0, !UPT ;  /* 0x00003fff06067892 */ /* 0x000fe4000f8ec03f */
[----:B------:R-:W-:-:S02]  /*0d00*/  ULOP3.LUT UR15, UR5, 0x10000, URZ, 0xfc, !UPT ;  /* 0x00010000050f7892 */ /* 0x000fc4000f8efc3f */
[----:B------:R-:W-:Y:S01]  /*0d10*/  ULOP3.LUT UR16, UR6, 0x10000, URZ, 0xfc, !UPT ;  /* 0x0001000006107892 */ /* 0x000fe2000f8efc3f */
[----:B------:R-:W-:-:S11]  /*0d20*/  UMOV UR5, URZ ;  /* 0x0000003f00057c82 */ /* 0x000fd60008000000 */
.L_x_19:
[----:B------:R-:W-:-:S13]  /*0d30*/  ISETP.NE.AND P1, PT, R10, 0x3, PT ;  /* 0x000000030a00780c */ /* 0x000fda0003f25270 */
[----:B0-----:R-:W-:Y:S05]  /*0d40*/  @!P1 BRA `(.L_x_15) ;  /* 0x0000000000049947 */ /* 0x001fea0003800000 */
[----:B------:R-:W-:Y:S01]  /*0d50*/  BPT.TRAP 0x1 ;  /* 0x000000040000795c */ /* 0x000fe20000300000 */
.L_x_15:
[----:B------:R-:W-:Y:S01]  /*0d60*/  SHF.L.U32 R7, R9, 0x1f, RZ ;  /* 0x0000001f09077819 */ /* 0x000fe200000006ff */
[----:B------:R-:W-:-:S12]  /*0d70*/  ULEA UR6, UR4, UR14, 0x3 ;  /* 0x0000000e04067291 */ /* 0x000fd8000f8e183f */
.L_x_16:
[----:B0-----:R-:W-:-:S04]  /*0d80*/  IMAD.U32 R8, RZ, RZ, UR6 ;  /* 0x00000006ff087e24 */ /* 0x001fc8000f8e00ff */
[----:B------:R0:W2:Y:S03]  /*0d90*/  SYNCS.PHASECHK.TRANS64.TRYWAIT P0, [R8+URZ+0x38000], R7 ;  /* 0x03800007080075a7 */ /* 0x0000a6000800017f */
[----:B--2---:R-:W-:Y:S05]  /*0da0*/  @!P0 NANOSLEEP.SYNCS 0x989680 ;  /* 0x009896800000895d */ /* 0x004fea0003900000 */
[----:B------:R-:W2:Y:S02]  /*0db0*/  @!P0 SYNCS.PHASECHK.TRANS64 P0, [R8+URZ+0x38000], R7 ;  /* 0x03800007080085a7 */ /* 0x000ea4000800007f */
[----:B--2---:R-:W-:Y:S05]  /*0dc0*/  @!P0 BRA `(.L_x_16) ;  /* 0xfffffffc00ec8947 */ /* 0x004fea000383ffff */
[----:B------:R-:W-:Y:S01]  /*0dd0*/  ULEA UR6, UR4, UR15, 0x9 ;  /* 0x0000000f04067291 */ /* 0x000fe2000f8e483f */
[----:B------:R-:W-:Y:S01]  /*0de0*/  WARPGROUP.ARRIVE ;  /* 0x00000000000079c5 */ /* 0x000fe20000000000 */
[----:B------:R-:W-:Y:S01]  /*0df0*/  ULEA UR7, UR4, UR16, 0x9 ;  /* 0x0000001004077291 */ /* 0x000fe2000f8e483f */
[----:B------:R-:W-:Y:S01]  /*0e00*/  UMOV UR9, 0x40000040 ;  /* 0x4000004000097882 */ /* 0x000fe20000000000 */
[----:B------:R-:W-:-:S03]  /*0e10*/  UMOV UR11, 0x40000040 ;  /* 0x40000040000b7882 */ /* 0x000fc60000000000 */
[----:B------:R-:W-:Y:S02]  /*0e20*/  UMOV UR8, UR6 ;  /* 0x0000000600087c82 */ /* 0x000fe40008000000 */
[----:B------:R-:W-:Y:S02]  /*0e30*/  UMOV UR10, UR7 ;  /* 0x00000007000a7c82 */ /* 0x000fe40008000000 */
[----:B------:R-:W-:Y:S01]  /*0e40*/  HGMMA.64x64x16.F32 R24, gdesc[UR8], R24, UP0 ;  /* 0x00e00000081879f0 */ /* 0x000fe2000bf00818 */
        /* <DEDUP_REMOVED lines=14> */
[----:B------:R-:W-:Y:S03]  /*0f30*/  HGMMA.64x64x16.F32 R24, gdesc[UR8], R24, gsb0 ;  /* 0x00e00000081879f0 */ /* 0x000fe60008000818 */
[----:B------:R-:W-:Y:S02]  /*0f40*/  WARPGROUP.DEPBAR.LE gsb0, 0x1 ;  /* 0x00008000000079c5 */ /* 0x000fe40000010100 */
[----:B------:R-:W-:Y:S05]  /*0f50*/  @!P1 BRA `(.L_x_17) ;  /* 0x0000000000049947 */ /* 0x000fea0003800000 */
[----:B------:R-:W-:Y:S01]  /*0f60*/  BPT.TRAP 0x1 ;  /* 0x000000040000795c */ /* 0x000fe20000300000 */
.L_x_17:
[----:B------:R-:W-:Y:S01]  /*0f70*/  ULEA UR6, UR5, UR14, 0x3 ;  /* 0x0000000e05067291 */ /* 0x000fe2000f8e183f */
[----:B------:R-:W-:-:S03]  /*0f80*/  ISETP.GT.U32.AND P0, PT, R3, 0x1, PT ;  /* 0x000000010300780c */ /* 0x000fc60003f04070 */
[----:B------:R-:W-:-:S04]  /*0f90*/  UIADD3 UR6, UR6, 0x38070, URZ ;  /* 0x0003807006067890 */ /* 0x000fc8000fffe03f */
[----:B------:R-:W-:-:S09]  /*0fa0*/  UPRMT UR6, URZ, 0x654, UR6 ;  /* 0x000006543f067896 */ /* 0x000fd20008000006 */
[----:B------:R-:W-:Y:S01]  /*0fb0*/  SYNCS.ARRIVE.TRANS64.RED.A1T0 RZ, [UR6], RZ ;  /* 0x000000ffffff79a7 */ /* 0x000fe20008100406 */
[----:B------:R-:W-:Y:S05]  /*0fc0*/  @P0 BRA `(.L_x_18) ;  /* 0x0000000000040947 */ /* 0x000fea0003800000 */
[----:B------:R-:W-:Y:S01]  /*0fd0*/  BPT.TRAP 0x1 ;  /* 0x000000040000795c */ /* 0x000fe20000300000 */
.L_x_18:
[----:B------:R-:W-:Y:S01]  /*0fe0*/  UIADD3 UR4, UR4, 0x1, URZ ;  /* 0x0000000104047890 */ /* 0x000fe2000fffe03f */
[C---:B------:R-:W-:Y:S01]  /*0ff0*/  ISETP.GT.AND P0, PT, R5.reuse, 0x1, PT ;  /* 0x000000010500780c */ /* 0x040fe20003f04270 */
[----:B------:R-:W-:Y:S01]  /*1000*/  UIADD3 UR5, UR5, 0x1, URZ ;  /* 0x0000000105057890 */ /* 0x000fe2000fffe03f */
[----:B------:R-:W-:Y:S01]  /*1010*/  VIADD R5, R5, 0xffffffff ;  /* 0xffffffff05057836 */ /* 0x000fe20000000000 */
[----:B------:R-:W-:Y:S02]  /*1020*/  UISETP.NE.AND UP0, UPT, UR4, 0xe, UPT ;  /* 0x0000000e0400788c */ /* 0x000fe4000bf05270 */
[----:B------:R-:W-:Y:S02]  /*1030*/  UISETP.NE.AND UP1, UPT, UR5, 0xe, UPT ;  /* 0x0000000e0500788c */ /* 0x000fe4000bf25270 */
[----:B------:R-:W-:Y:S02]  /*1040*/  USEL UR6, URZ, 0x1, UP0 ;  /* 0x000000013f067887 */ /* 0x000fe40008000000 */
[----:B------:R-:W-:-:S02]  /*1050*/  USEL UR4, UR4, URZ, UP0 ;  /* 0x0000003f04047287 */ /* 0x000fc40008000000 */
[----:B------:R-:W-:Y:S02]  /*1060*/  USEL UR5, UR5, URZ, UP1 ;  /* 0x0000003f05057287 */ /* 0x000fe40008800000 */
[----:B------:R-:W-:Y:S01]  /*1070*/  UPLOP3.LUT UP0, UPT, UPT, UPT, UPT, 0x80, 0x0 ;  /* 0x000000000000789c */ /* 0x000fe20003f0f070 */
[----:B------:R-:W-:Y:S01]  /*1080*/  LOP3.LUT R9, R9, UR6, RZ, 0x3c, !PT ;  /* 0x0000000609097c12 */ /* 0x000fe2000f8e3cff */
[----:B------:R-:W-:Y:S09]  /*1090*/  @P0 BRA `(.L_x_19) ;  /* 0xfffffffc00240947 */ /* 0x000ff2000383ffff */
.L_x_14:
[----:B------:R-:W-:Y:S01]  /*10a0*/  ISETP.GE.AND P0, PT, R4, 0x1, PT ;  /* 0x000000010400780c */ /* 0x000fe20003f06270 */
[----:B------:R-:W-:-:S12]  /*10b0*/  WARPGROUP.DEPBAR.LE gsb0, 0x0 ;  /* 0x00008000000079c5 */ /* 0x000fd80000010000 */
[----:B------:R-:W-:Y:S05]  /*10c0*/  @!P0 BRA `(.L_x_20) ;  /* 0x0000000000488947 */ /* 0x000fea0003800000 */
[----:B------:R-:W-:-:S04]  /*10d0*/  LOP3.LUT R4, R3, 0x1, RZ, 0xfc, !PT ;  /* 0x0000000103047812 */ /* 0x000fc800078efcff */
[----:B------:R-:W-:-:S13]  /*10e0*/  ISETP.NE.AND P0, PT, R4, 0x3, PT ;  /* 0x000000030400780c */ /* 0x000fda0003f05270 */
[----:B------:R-:W-:Y:S05]  /*10f0*/  @!P0 BRA `(.L_x_21) ;  /* 0x0000000000048947 */ /* 0x000fea0003800000 */
[----:B------:R-:W-:Y:S01]  /*1100*/  BPT.TRAP 0x1 ;  /* 0x000000040000795c */ /* 0x000fe20000300000 */
.L_x_21:
[----:B0-----:R-:W0:Y:S01]  /*1110*/  S2R R7, SR_CgaCtaId ;  /* 0x0000000000077919 */ /* 0x001e220000008800 */
[----:B------:R-:W-:Y:S02]  /*1120*/  SHF.R.U32.HI R4, RZ, 0x1, R6 ;  /* 0x00000001ff047819 */ /* 0x000fe40000011606 */
[----:B------:R-:W-:-:S03]  /*1130*/  ISETP.GT.U32.AND P0, PT, R3, 0x1, PT ;  /* 0x000000010300780c */ /* 0x000fc60003f04070 */
[----:B------:R-:W-:Y:S01]  /*1140*/  IMAD.WIDE.U32 R4, R4, -0x6db6db6d, RZ ;  /* 0x9249249304047825 */ /* 0x000fe200078e00ff */
[----:B------:R-:W-:-:S04]  /*1150*/  MOV R4, 0x400 ;  /* 0x0000040000047802 */ /* 0x000fc80000000f00 */
[----:B------:R-:W-:-:S05]  /*1160*/  SHF.R.U32.HI R5, RZ, 0x2, R5 ;  /* 0x00000002ff057819 */ /* 0x000fca0000011605 */
[----:B------:R-:W-:Y:S01]  /*1170*/  IMAD R6, R5, -0xe, R6 ;  /* 0xfffffff205067824 */ /* 0x000fe200078e0206 */
[----:B0-----:R-:W-:-:S05]  /*1180*/  LEA R7, R7, R4, 0x18 ;  /* 0x0000000407077211 */ /* 0x001fca00078ec0ff */
[----:B------:R-:W-:-:S04]  /*1190*/  IMAD R6, R6, 0x8, R7 ;  /* 0x0000000806067824 */ /* 0x000fc800078e0207 */
[----:B------:R-:W-:-:S05]  /*11a0*/  VIADD R6, R6, 0x38070 ;  /* 0x0003807006067836 */ /* 0x000fca0000000000 */
[----:B------:R-:W-:-:S04]  /*11b0*/  PRMT R6, RZ, 0x654, R6 ;  /* 0x00000654ff067816 */ /* 0x000fc80000000006 */
[----:B------:R2:W-:Y:S01]  /*11c0*/  SYNCS.ARRIVE.TRANS64.RED.A1T0 RZ, [R6+URZ], RZ ;  /* 0x000000ff06ff79a7 */ /* 0x0005e2000810043f */
[----:B------:R-:W-:Y:S05]  /*11d0*/  @P0 BRA `(.L_x_20) ;  /* 0x0000000000040947 */ /* 0x000fea0003800000 */
[----:B------:R-:W-:Y:S01]  /*11e0*/  BPT.TRAP 0x1 ;  /* 0x000000040000795c */ /* 0x000fe20000300000 */
.L_x_20:
[----:B------:R-:W4:Y:S01]  /*11f0*/  S2R R4, SR_TID.X ;  /* 0x0000000000047919 */ /* 0x000f220000002100 */
[----:B------:R-:W-:Y:S01]  /*1200*/  ULDC.64 UR4, c[0x0][0x280] ;  /* 0x0000a00000047ab9 */ /* 0x000fe20000000a00 */
[----:B------:R-:W0:Y:S01]  /*1210*/  S2R R9, SR_CTAID.Y ;  /* 0x0000000000097919 */ /* 0x000e220000002600 */
[----:B------:R-:W1:Y:S01]  /*1220*/  S2R R11, SR_CTAID.X ;  /* 0x00000000000b7919 */ /* 0x000e620000002500 */
[----:B----4-:R-:W-:-:S04]  /*1230*/  SHF.R.S32.HI R3, RZ, 0x1f, R4 ;  /* 0x0000001fff037819 */ /* 0x010fc80000011404 */
[----:B------:R-:W-:Y:S01]  /*1240*/  LEA.HI R3, R3, R4, RZ, 0x7 ;  /* 0x0000000403037211 */ /* 0x000fe200078f38ff */
[----:B0-----:R-:W-:-:S03]  /*1250*/  IMAD.SHL.U32 R9, R9, 0x40, RZ ;  /* 0x0000004009097824 */ /* 0x001fc600078e00ff */
[----:B------:R-:W-:Y:S02]  /*1260*/  LOP3.LUT R3, R3, 0xffffff80, RZ, 0xc0, !PT ;  /* 0xffffff8003037812 */ /* 0x000fe400078ec0ff */
[----:B------:R-:W-:-:S03]  /*1270*/  ISETP.GE.AND P0, PT, R9, UR5, PT ;  /* 0x0000000509007c0c */ /* 0x000fc6000bf06270 */
[----:B------:R-:W-:Y:S02]  /*1280*/  IMAD.IADD R5, R4, 0x1, -R3 ;  /* 0x0000000104057824 */ /* 0x000fe400078e0a03 */
[----:B-1----:R-:W-:-:S03]  /*1290*/  IMAD.SHL.U32 R3, R11, 0x40, RZ ;  /* 0x000000400b037824 */ /* 0x002fc600078e00ff */
[----:B------:R-:W-:Y:S02]  /*12a0*/  SHF.R.S32.HI R8, RZ, 0x1f, R5 ;  /* 0x0000001fff087819 */ /* 0x000fe40000011405 */
[----:B------:R-:W-:Y:S02]  /*12b0*/  ISETP.GE.OR P0, PT, R3, UR4, P0 ;  /* 0x0000000403007c0c */ /* 0x000fe40008706670 */
[----:B------:R-:W-:-:S04]  /*12c0*/  LEA.HI R4, R8, R5, RZ, 0x2 ;  /* 0x0000000508047211 */ /* 0x000fc800078f10ff */
[--C-:B------:R-:W-:Y:S02]  /*12d0*/  SHF.R.S32.HI R12, RZ, 0x2, R4.reuse ;  /* 0x00000002ff0c7819 */ /* 0x100fe40000011404 */
[----:B------:R-:W-:-:S04]  /*12e0*/  SHF.R.S32.HI R7, RZ, 0x1f, R4 ;  /* 0x0000001fff077819 */ /* 0x000fc80000011404 */
[----:B------:R-:W-:-:S04]  /*12f0*/  LEA.HI R7, R7, R12, RZ, 0x3 ;  /* 0x0000000c07077211 */ /* 0x000fc800078f18ff */
[----:B------:R-:W-:Y:S01]  /*1300*/  LOP3.LUT R13, R7, 0xfffffff8, RZ, 0xc0, !PT ;  /* 0xfffffff8070d7812 */ /* 0x000fe200078ec0ff */
[----:B------:R-:W-:Y:S06]  /*1310*/  @P0 EXIT ;  /* 0x000000000000094d */ /* 0x000fec0003800000 */
[----:B--2---:R-:W0:Y:S01]  /*1320*/  LDC.64 R6, c[0x0][0x658] ;  /* 0x00019600ff067b82 */ /* 0x004e220000000a00 */
[----:B------:R-:W-:Y:S01]  /*1330*/  LOP3.LUT R10, R4, 0x7ffffffc, RZ, 0xc0, !PT ;  /* 0x7ffffffc040a7812 */ /* 0x000fe200078ec0ff */
[----:B------:R-:W-:Y:S01]  /*1340*/  IMAD.IADD R4, R12, 0x1, -R13 ;  /* 0x000000010c047824 */ /* 0x000fe200078e0a0d */
[----:B------:R-:W-:Y:S02]  /*1350*/  LEA.HI R8, R8, R5, RZ, 0x5 ;  /* 0x0000000508087211 */ /* 0x000fe400078f28ff */
[----:B---3-5:R-:W-:Y:S01]  /*1360*/  FSETP.NEU.AND P1, PT, R2, RZ, PT ;  /* 0x000000ff0200720b */ /* 0x028fe20003f2d000 */
[----:B------:R-:W-:Y:S01]  /*1370*/  IMAD.IADD R10, R5, 0x1, -R10 ;  /* 0x00000001050a7824 */ /* 0x000fe200078e0a0a */
[----:B------:R-:W-:Y:S02]  /*1380*/  SHF.R.S32.HI R5, RZ, 0x1f, R4 ;  /* 0x0000001fff057819 */ /* 0x000fe40000011404 */
[----:B------:R-:W-:Y:S01]  /*1390*/  SHF.R.S32.HI R13, RZ, 0x5, R8 ;  /* 0x00000005ff0d7819 */ /* 0x000fe20000011408 */
[----:B------:R-:W-:-:S02]  /*13a0*/  IMAD.SHL.U32 R12, R10, 0x2, RZ ;  /* 0x000000020a0c7824 */ /* 0x000fc400078e00ff */
[----:B------:R-:W-:-:S03]  /*13b0*/  IMAD.WIDE R10, R11, 0x40, R4 ;  /* 0x000000400b0a7825 */ /* 0x000fc600078e0204 */
[----:B------:R-:W-:Y:S01]  /*13c0*/  SHF.R.S32.HI R14, RZ, 0x1f, R12 ;  /* 0x0000001fff0e7819 */ /* 0x000fe2000001140c */
[----:B------:R-:W-:Y:S01]  /*13d0*/  IMAD R5, R13, -0x10, -R3 ;  /* 0xfffffff00d057824 */ /* 0x000fe200078e0a03 */
[----:B------:R-:W-:Y:S01]  /*13e0*/  IADD3 R8, P0, R9, R12, RZ ;  /* 0x0000000c09087210 */ /* 0x000fe20007f1e0ff */
[----:B------:R-:W-:Y:S01]  /*13f0*/  IMAD.WIDE R10, R13, 0x10, R10 ;  /* 0x000000100d0a7825 */ /* 0x000fe200078e020a */
[----:B------:R-:W-:Y:S02]  /*1400*/  IADD3 R3, -R12, UR5, -R9 ;  /* 0x000000050c037c10 */ /* 0x000fe4000fffe909 */
[----:B------:R-:W-:Y:S02]  /*1410*/  LEA.HI.X.SX32 R9, R9, R14, 0x1, P0 ;  /* 0x0000000e09097211 */ /* 0x000fe400000f0eff */
[----:B------:R-:W-:Y:S01]  /*1420*/  IADD3 R4, R5, UR4, -R4 ;  /* 0x0000000405047c10 */ /* 0x000fe2000fffe804 */
[-C--:B0-----:R-:W-:Y:S01]  /*1430*/  IMAD R5, R11, R6.reuse, RZ ;  /* 0x000000060b057224 */ /* 0x081fe200078e02ff */
[----:B------:R-:W-:Y:S01]  /*1440*/  ISETP.GT.AND P0, PT, R3, RZ, PT ;  /* 0x000000ff0300720c */ /* 0x000fe20003f04270 */
[----:B------:R-:W-:Y:S01]  /*1450*/  IMAD.WIDE.U32 R12, R10, R6, R8 ;  /* 0x000000060a0c7225 */ /* 0x000fe200078e0008 */
[----:B------:R-:W-:-:S02]  /*1460*/  SHF.L.U64.HI R16, R6, 0x3, R7 ;  /* 0x0000000306107819 */ /* 0x000fc40000010207 */
[----:B------:R-:W-:Y:S01]  /*1470*/  ISETP.GT.AND P2, PT, R4, RZ, P0 ;  /* 0x000000ff0400720c */ /* 0x000fe20000744270 */
[----:B------:R-:W-:Y:S02]  /*1480*/  IMAD R5, R10, R7, R5 ;  /* 0x000000070a057224 */ /* 0x000fe400078e0205 */
[----:B------:R-:W-:Y:S02]  /*1490*/  IMAD.SHL.U32 R17, R6, 0x8, RZ ;  /* 0x0000000806117824 */ /* 0x000fe400078e00ff */
[----:B------:R-:W-:Y:S01]  /*14a0*/  IMAD.IADD R19, R13, 0x1, R5 ;  /* 0x000000010d137824 */ /* 0x000fe200078e0205 */
[----:B------:R-:W-:Y:S07]  /*14b0*/  @!P1 BRA `(.L_x_22) ;  /* 0x00000018001c9947 */ /* 0x000fee0003800000 */
[----:B------:R-:W-:Y:S01]  /*14c0*/  ULDC.64 UR6, c[0x0][0x630] ;  /* 0x00018c0000067ab9 */ /* 0x000fe20000000a00 */
[----:B------:R-:W-:Y:S01]  /*14d0*/  ULDC.64 UR8, c[0x0][0x628] ;  /* 0x00018a0000087ab9 */ /* 0x000fe20000000a00 */
[----:B------:R-:W-:Y:S01]  /*14e0*/  IMAD R5, R11, UR6, RZ ;  /* 0x000000060b057c24 */ /* 0x000fe2000f8e02ff */
[----:B------:R-:W-:Y:S01]  /*14f0*/  ULDC.64 UR4, c[0x0][0x650] ;  /* 0x0001940000047ab9 */ /* 0x000fe20000000a00 */
[----:B------:R-:W-:-:S04]  /*1500*/  IMAD.WIDE.U32 R14, R10, UR6, R8 ;  /* 0x000000060a0e7c25 */ /* 0x000fc8000f8e0008 */
[----:B------:R-:W-:Y:S01]  /*1510*/  IMAD R5, R10, UR7, R5 ;  /* 0x000000070a057c24 */ /* 0x000fe2000f8e0205 */
[----:B------:R-:W-:-:S03]  /*1520*/  LEA R6, P1, R14, UR8, 0x1 ;  /* 0x000000080e067c11 */ /* 0x000fc6000f8208ff */
[----:B------:R-:W-:-:S05]  /*1530*/  IMAD.IADD R7, R15, 0x1, R5 ;  /* 0x000000010f077824 */ /* 0x000fca00078e0205 */
[----:B------:R-:W-:-:S05]  /*1540*/  LEA.HI.X R7, R14, UR9, R7, 0x1, P1 ;  /* 0x000000090e077c11 */ /* 0x000fca00088f0c07 */
[----:B------:R-:W2:Y:S01]  /*1550*/  @P2 LDG.E.LTC128B.U16 R13, desc[UR12][R6.64] ;  /* 0x0000000c060d2981 */ /* 0x000ea2000c1e1520 */
[----:B------:R-:W-:Y:S01]  /*1560*/  LEA R14, P4, R12, UR4, 0x1 ;  /* 0x000000040c0e7c11 */ /* 0x000fe2000f8808ff */
[----:B------:R-:W-:Y:S01]  /*1570*/  BSSY B0, `(.L_x_23) ;  /* 0x000000d000007945 */ /* 0x000fe20003800000 */
[----:B------:R-:W-:-:S04]  /*1580*/  ISETP.GT.AND P1, PT, R3, 0x1, PT ;  /* 0x000000010300780c */ /* 0x000fc80003f24270 */
[----:B------:R-:W-:Y:S01]  /*1590*/  ISETP.GT.AND P3, PT, R4, RZ, P1 ;  /* 0x000000ff0400720c */ /* 0x000fe20000f64270 */
[----:B--2---:R-:W-:-:S05]  /*15a0*/  HADD2.F32 R15, -RZ, R13.H0_H0 ;  /* 0x2000000dff0f7230 */ /* 0x004fca0000004100 */
[----:B------:R-:W-:-:S04]  /*15b0*/  FMUL R15, R15, R2 ;  /* 0x000000020f0f7220 */ /* 0x000fc80000400000 */
[----:B------:R-:W-:-:S05]  /*15c0*/  FFMA R15, R24, R0, R15 ;  /* 0x00000000180f7223 */ /* 0x000fca000000000f */
[----:B------:R-:W-:Y:S02]  /*15d0*/  F2FP.F16.F32.PACK_AB R18, RZ, R15 ;  /* 0x0000000fff12723e */ /* 0x000fe400000000ff */
[----:B------:R-:W-:Y:S02]  /*15e0*/  LEA.HI.X R15, R12, UR5, R19, 0x1, P4 ;  /* 0x000000050c0f7c11 */ /* 0x000fe4000a0f0c13 */
[----:B------:R-:W-:Y:S02]  /*15f0*/  PRMT R12, R18, 0x7610, R12 ;  /* 0x00007610120c7816 */ /* 0x000fe4000000000c */
[----:B------:R-:W-:-:S03]  /*1600*/  PRMT R18, R13, 0x7610, R18 ;  /* 0x000076100d127816 */ /* 0x000fc60000000012 */
[----:B------:R0:W-:Y:S01]  /*1610*/  @P2 STG.E.U16 desc[UR12][R14.64], R12 ;  /* 0x0000000c0e002986 */ /* 0x0001e2000c10150c */
[----:B------:R-:W-:Y:S05]  /*1620*/  @!P3 BRA `(.L_x_24) ;  /* 0x000000000004b947 */ /* 0x000fea0003800000 */
[----:B------:R1:W5:Y:S02]  /*1630*/  LDG.E.LTC128B.U16 R18, desc[UR12][R6.64+0x2] ;  /* 0x0000020c06127981 */ /* 0x000364000c1e1520 */
.L_x_24:
[----:B------:R-:W-:Y:S05]  /*1640*/  BSYNC B0 ;  /* 0x0000000000007941 */ /* 0x000fea0003800000 */
.L_x_23:
[----:B------:R-:W-:Y:S01]  /*1650*/  USHF.L.U32 UR5, UR6, 0x3, URZ ;  /* 0x0000000306057899 */ /* 0x000fe2000800063f */
[----:B-----5:R-:W-:Y:S01]  /*1660*/  HADD2.F32 R11, -RZ, R18.H0_H0 ;  /* 0x20000012ff0b7230 */ /* 0x020fe20000004100 */
[----:B------:R-:W-:Y:S01]  /*1670*/  USHF.L.U64.HI UR4, UR6, 0x3, UR7 ;  /* 0x0000000306047899 */ /* 0x000fe20008010207 */
[----:B------:R-:W-:-:S03]  /*1680*/  ISETP.GT.AND P0, PT, R4, 0x8, P0 ;  /* 0x000000080400780c */ /* 0x000fc60000704270 */
[----:B0-----:R-:W-:Y:S02]  /*1690*/  IMAD.U32 R12, RZ, RZ, UR5 ;  /* 0x00000005ff0c7e24 */ /* 0x001fe4000f8e00ff */
[----:B------:R-:W-:Y:S01]  /*16a0*/  FMUL R20, R11, R2 ;  /* 0x000000020b147220 */ /* 0x000fe20000400000 */
[----:B------:R-:W-:-:S03]  /*16b0*/  IMAD.U32 R13, RZ, RZ, UR4 ;  /* 0x00000004ff0d7e24 */ /* 0x000fc6000f8e00ff */
[----:B------:R-:W-:Y:S01]  /*16c0*/  FFMA R20, R25, R0, R20 ;  /* 0x0000000019147223 */ /* 0x000fe20000000014 */
[----:B------:R-:W-:-:S04]  /*16d0*/  IMAD.WIDE.U32 R12, R10, UR6, R12 ;  /* 0x000000060a0c7c25 */ /* 0x000fc8000f8e000c */
[----:B------:R-:W-:Y:S02]  /*16e0*/  F2FP.F16.F32.PACK_AB R20, RZ, R20 ;  /* 0x00000014ff14723e */ /* 0x000fe400000000ff */
[----:B------:R-:W-:Y:S01]  /*16f0*/  IADD3 R10, P2, R8, R12, RZ ;  /* 0x0000000c080a7210 */ /* 0x000fe20007f5e0ff */
[----:B------:R-:W-:-:S03]  /*1700*/  @P3 IMAD.MOV.U32 R12, RZ, RZ, R14 ;  /* 0x000000ffff0c3224 */ /* 0x000fc600078e000e */
[----:B------:R-:W-:Y:S01]  /*1710*/  IADD3.X R5, R9, R5, R13, P2, !PT ;  /* 0x0000000509057210 */ /* 0x000fe200017fe40d */
[----:B------:R-:W-:Y:S01]  /*1720*/  @P3 IMAD.MOV.U32 R13, RZ, RZ, R15 ;  /* 0x000000ffff0d3224 */ /* 0x000fe200078e000f */
[----:B------:R-:W-:-:S04]  /*1730*/  LEA R8, P2, R10, UR8, 0x1 ;  /* 0x000000080a087c11 */ /* 0x000fc8000f8408ff */
[----:B------:R-:W-:Y:S01]  /*1740*/  LEA.HI.X R9, R10, UR9, R5, 0x1, P2 ;  /* 0x000000090a097c11 */ /* 0x000fe200090f0c05 */
[----:B------:R0:W-:Y:S04]  /*1750*/  @P3 STG.E.U16 desc[UR12][R12.64+0x2], R20 ;  /* 0x000002140c003986 */ /* 0x0001e8000c10150c */
[----:B------:R-:W2:Y:S01]  /*1760*/  @P0 LDG.E.LTC128B.U16 R18, desc[UR12][R8.64] ;  /* 0x0000000c08120981 */ /* 0x000ea2000c1e1520 */
[C---:B------:R-:W-:Y:S01]  /*1770*/  SHF.L.U64.HI R11, R17.reuse, 0x1, R16 ;  /* 0x00000001110b7819 */ /* 0x040fe20000010210 */
[----:B------:R-:W-:Y:S01]  /*1780*/  BSSY B0, `(.L_x_25) ;  /* 0x000000b000007945 */ /* 0x000fe20003800000 */
[----:B------:R-:W-:Y:S02]  /*1790*/  LEA R10, P2, R17, R14, 0x1 ;  /* 0x0000000e110a7211 */ /* 0x000fe400078408ff */
[----:B------:R-:W-:-:S03]  /*17a0*/  ISETP.GT.AND P1, PT, R4, 0x8, P1 ;  /* 0x000000080400780c */ /* 0x000fc60000f24270 */
[----:B------:R-:W-:Y:S02]  /*17b0*/  IMAD.X R11, R11, 0x1, R15, P2 ;  /* 0x000000010b0b7824 */ /* 0x000fe400010e060f */
[----:B--2---:R-:W-:-:S05]  /*17c0*/  HADD2.F32 R5, -RZ, R18.H0_H0 ;  /* 0x20000012ff057230 */ /* 0x004fca0000004100 */
[----:B------:R-:W-:-:S04]  /*17d0*/  FMUL R5, R5, R2 ;  /* 0x0000000205057220 */ /* 0x000fc80000400000 */
[----:B------:R-:W-:-:S05]  /*17e0*/  FFMA R5, R26, R0, R5 ;  /* 0x000000001a057223 */ /* 0x000fca0000000005 */
[----:B------:R-:W-:-:S05]  /*17f0*/  F2FP.F16.F32.PACK_AB R5, RZ, R5 ;  /* 0x00000005ff05723e */ /* 0x000fca00000000ff */
[----:B------:R0:W-:Y:S01]  /*1800*/  @P0 STG.E.U16 desc[UR12][R10.64], R5 ;  /* 0x000000050a000986 */ /* 0x0001e2000c10150c */
[----:B------:R-:W-:Y:S05]  /*1810*/  @!P1 BRA `(.L_x_26) ;  /* 0x0000000000049947 */ /* 0x000fea0003800000 */
[----:B------:R2:W5:Y:S02]  /*1820*/  LDG.E.LTC128B.U16 R18, desc[UR12][R8.64+0x2] ;  /* 0x0000020c08127981 */ /* 0x000564000c1e1520 */
.L_x_26:
[----:B------:R-:W-:Y:S05]  /*1830*/  BSYNC B0 ;  /* 0x0000000000007941 */ /* 0x000fea0003800000 */
.L_x_25:
[----:B0----5:R-:W-:Y:S01]  /*1840*/  HADD2.F32 R5, -RZ, R18.H0_H0 ;  /* 0x20000012ff057230 */ /* 0x021fe20000004100 */
[----:B------:R-:W-:Y:S01]  /*1850*/  ISETP.GT.AND P0, PT, R3, 0x8, PT ;  /* 0x000000080300780c */ /* 0x000fe20003f04270 */
[----:B------:R-:W-:Y:S03]  /*1860*/  BSSY B0, `(.L_x_27) ;  /* 0x0000008000007945 */ /* 0x000fe60003800000 */
[----:B------:R-:W-:Y:S01]  /*1870*/  FMUL R12, R5, R2 ;  /* 0x00000002050c7220 */ /* 0x000fe20000400000 */
[----:B------:R-:W-:-:S03]  /*1880*/  ISETP.GT.AND P2, PT, R4, RZ, P0 ;  /* 0x000000ff0400720c */ /* 0x000fc60000744270 */
[----:B------:R-:W-:-:S05]  /*1890*/  FFMA R12, R27, R0, R12 ;  /* 0x000000001b0c7223 */ /* 0x000fca000000000c */
[----:B------:R-:W-:-:S05]  /*18a0*/  F2FP.F16.F32.PACK_AB R12, RZ, R12 ;  /* 0x0000000cff0c723e */ /* 0x000fca00000000ff */
[----:B------:R0:W-:Y:S01]  /*18b0*/  @P1 STG.E.U16 desc[UR12][R10.64+0x2], R12 ;  /* 0x0000020c0a001986 */ /* 0x0001e2000c10150c */
[----:B------:R-:W-:Y:S05]  /*18c0*/  @!P2 BRA `(.L_x_28) ;  /* 0x000000000004a947 */ /* 0x000fea0003800000 */
[----:B------:R3:W5:Y:S02]  /*18d0*/  LDG.E.LTC128B.U16 R18, desc[UR12][R6.64+0x10] ;  /* 0x0000100c06127981 */ /* 0x000764000c1e1520 */
.L_x_28:
[----:B------:R-:W-:Y:S05]  /*18e0*/  BSYNC B0 ;  /* 0x0000000000007941 */ /* 0x000fea0003800000 */
.L_x_27:
[----:B-----5:R-:W-:Y:S01]  /*18f0*/  HADD2.F32 R5, -RZ, R18.H0_H0 ;  /* 0x20000012ff057230 */ /* 0x020fe20000004100 */
[----:B------:R-:W-:Y:S01]  /*1900*/  ISETP.GT.AND P1, PT, R3, 0x9, PT ;  /* 0x000000090300780c */ /* 0x000fe20003f24270 */
[----:B0-----:R-:W-:Y:S01]  /*1910*/  @P2 IMAD.MOV.U32 R12, RZ, RZ, R14 ;  /* 0x000000ffff0c2224 */ /* 0x001fe200078e000e */
[----:B------:R-:W-:Y:S01]  /*1920*/  BSSY B0, `(.L_x_29) ;  /* 0x0000009000007945 */ /* 0x000fe20003800000 */
[----:B------:R-:W-:Y:S02]  /*1930*/  @P2 IMAD.MOV.U32 R13, RZ, RZ, R15 ;  /* 0x000000ffff0d2224 */ /* 0x000fe400078e000f */
[----:B------:R-:W-:Y:S01]  /*1940*/  FMUL R5, R5, R2 ;  /* 0x0000000205057220 */ /* 0x000fe20000400000 */
[----:B------:R-:W-:-:S03]  /*1950*/  ISETP.GT.AND P3, PT, R4, RZ, P1 ;  /* 0x000000ff0400720c */ /* 0x000fc60000f64270 */
[----:B------:R-:W-:-:S05]  /*1960*/  FFMA R5, R28, R0, R5 ;  /* 0x000000001c057223 */ /* 0x000fca0000000005 */
[----:B------:R-:W-:-:S05]  /*1970*/  F2FP.F16.F32.PACK_AB R5, RZ, R5 ;  /* 0x00000005ff05723e */ /* 0x000fca00000000ff */
[----:B------:R0:W-:Y:S01]  /*1980*/  @P2 STG.E.U16 desc[UR12][R12.64+0x10], R5 ;  /* 0x000010050c002986 */ /* 0x0001e2000c10150c */
[----:B------:R-:W-:Y:S05]  /*1990*/  @!P3 BRA `(.L_x_30) ;  /* 0x000000000004b947 */ /* 0x000fea0003800000 */
[----:B------:R4:W5:Y:S02]  /*19a0*/  LDG.E.LTC128B.U16 R18, desc[UR12][R6.64+0x12] ;  /* 0x0000120c06127981 */ /* 0x000964000c1e1520 */
.L_x_30:
[----:B------:R-:W-:Y:S05]  /*19b0*/  BSYNC B0 ;  /* 0x0000000000007941 */ /* 0x000fea0003800000 */
.L_x_29:
[----:B0----5:R-:W-:Y:S01]  /*19c0*/  HADD2.F32 R5, -RZ, R18.H0_H0 ;  /* 0x20000012ff057230 */ /* 0x021fe20000004100 */
[----:B------:R-:W-:Y:S01]  /*19d0*/  ISETP.GT.AND P0, PT, R4, 0x8, P0 ;  /* 0x000000080400780c */ /* 0x000fe20000704270 */
[----:B------:R-:W-:Y:S01]  /*19e0*/  @P3 IMAD.MOV.U32 R13, RZ, RZ, R15 ;  /* 0x000000ffff0d3224 */ /* 0x000fe200078e000f */
[----:B------:R-:W-:Y:S02]  /*19f0*/  BSSY B0, `(.L_x_31) ;  /* 0x0000009000007945 */ /* 0x000fe40003800000 */
[----:B------:R-:W-:-:S04]  /*1a00*/  FMUL R12, R5, R2 ;  /* 0x00000002050c7220 */ /* 0x000fc80000400000 */
[----:B------:R-:W-:-:S05]  /*1a10*/  FFMA R12, R29, R0, R12 ;  /* 0x000000001d0c7223 */ /* 0x000fca000000000c */
[----:B------:R-:W-:-:S04]  /*1a20*/  F2FP.F16.F32.PACK_AB R12, RZ, R12 ;  /* 0x0000000cff0c723e */ /* 0x000fc800000000ff */
[----:B------:R-:W-:Y:S01]  /*1a30*/  PRMT R5, R12, 0x7610, R5 ;  /* 0x000076100c057816 */ /* 0x000fe20000000005 */
[----:B------:R-:W-:-:S05]  /*1a40*/  @P3 IMAD.MOV.U32 R12, RZ, RZ, R14 ;  /* 0x000000ffff0c3224 */ /* 0x000fca00078e000e */
[----:B------:R0:W-:Y:S01]  /*1a50*/  @P3 STG.E.U16 desc[UR12][R12.64+0x12], R5 ;  /* 0x000012050c003986 */ /* 0x0001e2000c10150c */
[----:B------:R-:W-:Y:S05]  /*1a60*/  @!P0 BRA `(.L_x_32) ;  /* 0x0000000000048947 */ /* 0x000fea0003800000 */
[----:B------:R0:W5:Y:S02]  /*1a70*/  LDG.E.LTC128B.U16 R18, desc[UR12][R8.64+0x10] ;  /* 0x0000100c08127981 */ /* 0x000164000c1e1520 */
.L_x_32:
[----:B------:R-:W-:Y:S05]  /*1a80*/  BSYNC B0 ;  /* 0x0000000000007941 */ /* 0x000fea0003800000 */
.L_x_31:
[----:B0----5:R-:W-:Y:S01]  /*1a90*/  HADD2.F32 R5, -RZ, R18.H0_H0 ;  /* 0x20000012ff057230 */ /* 0x021fe20000004100 */
[----:B------:R-:W-:Y:S01]  /*1aa0*/  ISETP.GT.AND P1, PT, R4, 0x8, P1 ;  /* 0x000000080400780c */ /* 0x000fe20000f24270 */
[----:B------:R-:W-:Y:S03]  /*1ab0*/  BSSY B0, `(.L_x_33) ;  /* 0x0000007000007945 */ /* 0x000fe60003800000 */
[----:B------:R-:W-:-:S04]  /*1ac0*/  FMUL R5, R5, R2 ;  /* 0x0000000205057220 */ /* 0x000fc80000400000 */
[----:B------:R-:W-:-:S05]  /*1ad0*/  FFMA R5, R30, R0, R5 ;  /* 0x000000001e057223 */ /* 0x000fca0000000005 */
[----:B------:R-:W-:-:S05]  /*1ae0*/  F2FP.F16.F32.PACK_AB R5, RZ, R5 ;  /* 0x00000005ff05723e */ /* 0x000fca00000000ff */
[----:B------:R0:W-:Y:S01]  /*1af0*/  @P0 STG.E.U16 desc[UR12][R10.64+0x10], R5 ;  /* 0x000010050a000986 */ /* 0x0001e2000c10150c */
[----:B------:R-:W-:Y:S05]  /*1b00*/  @!P1 BRA `(.L_x_34) ;  /* 0x0000000000049947 */ /* 0x000fea0003800000 */
[----:B------:R0:W5:Y:S02]  /*1b10*/  LDG.E.LTC128B.U16 R18, desc[UR12][R8.64+0x12] ;  /* 0x0000120c08127981 */ /* 0x000164000c1e1520 */
.L_x_34:
[----:B------:R-:W-:Y:S05]  /*1b20*/  BSYNC B0 ;  /* 0x0000000000007941 */ /* 0x000fea0003800000 */
.L_x_33:
        /* <DEDUP_REMOVED lines=10> */
.L_x_36:
[----:B------:R-:W-:Y:S05]  /*1bd0*/  BSYNC B0 ;  /* 0x0000000000007941 */ /* 0x000fea0003800000 */
.L_x_35:
        /* <DEDUP_REMOVED lines=12> */
.L_x_38:
[----:B------:R-:W-:Y:S05]  /*1ca0*/  BSYNC B0 ;  /* 0x0000000000007941 */ /* 0x000fea0003800000 */
.L_x_37:
        /* <DEDUP_REMOVED lines=12> */
.L_x_40:
[----:B------:R-:W-:Y:S05]  /*1d70*/  BSYNC B0 ;  /* 0x0000000000007941 */ /* 0x000fea0003800000 */
.L_x_39:
        /* <DEDUP_REMOVED lines=9> */
.L_x_42:
[----:B------:R-:W-:Y:S05]  /*1e10*/  BSYNC B0 ;  /* 0x0000000000007941 */ /* 0x000fea0003800000 */
.L_x_41:
        /* <DEDUP_REMOVED lines=10> */
.L_x_44:
[----:B------:R-:W-:Y:S05]  /*1ec0*/  BSYNC B0 ;  /* 0x0000000000007941 */ /* 0x000fea0003800000 */
.L_x_43:
        /* <DEDUP_REMOVED lines=12> */
.L_x_46:
[----:B------:R-:W-:Y:S05]  /*1f90*/  BSYNC B0 ;  /* 0x0000000000007941 */ /* 0x000fea0003800000 */
.L_x_45:
        /* <DEDUP_REMOVED lines=12> */
.L_x_48:
[----:B------:R-:W-:Y:S05]  /*2060*/  BSYNC B0 ;  /* 0x0000000000007941 */ /* 0x000fea0003800000 */
.L_x_47:
        /* <DEDUP_REMOVED lines=9> */
.L_x_50:
[----:B------:R-:W-:Y:S05]  /*2100*/  BSYNC B0 ;  /* 0x0000000000007941 */ /* 0x000fea0003800000 */
.L_x_49:
        /* <DEDUP_REMOVED lines=10> */
.L_x_52:
[----:B------:R-:W-:Y:S05]  /*21b0*/  BSYNC B0 ;  /* 0x0000000000007941 */ /* 0x000fea0003800000 */
.L_x_51:
        /* <DEDUP_REMOVED lines=12> */
.L_x_54:
[----:B------:R-:W-:Y:S05]  /*2280*/  BSYNC B0 ;  /* 0x0000000000007941 */ /* 0x000fea0003800000 */
.L_x_53:
        /* <DEDUP_REMOVED lines=12> */
.L_x_56:
[----:B------:R-:W-:Y:S05]  /*2350*/  BSYNC B0 ;  /* 0x0000000000007941 */ /* 0x000fea0003800000 */
.L_x_55:
        /* <DEDUP_REMOVED lines=9> */
.L_x_58:
[----:B------:R-:W-:Y:S05]  /*23f0*/  BSYNC B0 ;  /* 0x0000000000007941 */ /* 0x000fea0003800000 */
.L_x_57:
        /* <DEDUP_REMOVED lines=10> */
.L_x_60:
[----:B------:R-:W-:Y:S05]  /*24a0*/  BSYNC B0 ;  /* 0x0000000000007941 */ /* 0x000fea0003800000 */
.L_x_59:
        /* <DEDUP_REMOVED lines=12> */
.L_x_62:
[----:B------:R-:W-:Y:S05]  /*2570*/  BSYNC B0 ;  /* 0x0000000000007941 */ /* 0x000fea0003800000 */
.L_x_61:
        /* <DEDUP_REMOVED lines=12> */
.L_x_64:
[----:B------:R-:W-:Y:S05]  /*2640*/  BSYNC B0 ;  /* 0x0000000000007941 */ /* 0x000fea0003800000 */
.L_x_63:
        /* <DEDUP_REMOVED lines=9> */
.L_x_66:
[----:B------:R-:W-:Y:S05]  /*26e0*/  BSYNC B0 ;  /* 0x0000000000007941 */ /* 0x000fea0003800000 */
.L_x_65:
        /* <DEDUP_REMOVED lines=10> */
.L_x_68:
[----:B------:R-:W-:Y:S05]  /*2790*/  BSYNC B0 ;  /* 0x0000000000007941 */ /* 0x000fea0003800000 */
.L_x_67:
        /* <DEDUP_REMOVED lines=12> */
.L_x_70:
[----:B------:R-:W-:Y:S05]  /*2860*/  BSYNC B0 ;  /* 0x0000000000007941 */ /* 0x000fea0003800000 */
.L_x_69:
        /* <DEDUP_REMOVED lines=12> */
.L_x_72:
[----:B------:R-:W-:Y:S05]  /*2930*/  BSYNC B0 ;  /* 0x0000000000007941 */ /* 0x000fea0003800000 */
.L_x_71:
        /* <DEDUP_REMOVED lines=9> */
.L_x_74:
[----:B------:R-:W-:Y:S05]  /*29d0*/  BSYNC B0 ;  /* 0x0000000000007941 */ /* 0x000fea0003800000 */
.L_x_73:
        /* <DEDUP_REMOVED lines=10> */
.L_x_76:
[----:B------:R-:W-:Y:S05]  /*2a80*/  BSYNC B0 ;  /* 0x0000000000007941 */ /* 0x000fea0003800000 */
.L_x_75:
        /* <DEDUP_REMOVED lines=12> */
.L_x_78:
[----:B------:R-:W-:Y:S05]  /*2b50*/  BSYNC B0 ;  /* 0x0000000000007941 */ /* 0x000fea0003800000 */
.L_x_77:
[----:B-----5:R-:W-:Y:S01]  /*2b60*/  HADD2.F32 R3, -RZ, R18.H0_H0 ;  /* 0x20000012ff037230 */ /* 0x020fe20000004100 */
[----:B------:R-:W-:Y:S01]  /*2b70*/  ISETP.GT.AND P0, PT, R4, 0x8, P0 ;  /* 0x000000080400780c */ /* 0x000fe20000704270 */
[----:B------:R-:W-:Y:S03]  /*2b80*/  BSSY B0, `(.L_x_79) ;  /* 0x0000007000007945 */ /* 0x000fe60003800000 */
[----:B01-34-:R-:W-:-:S04]  /*2b90*/  FMUL R6, R3, R2 ;  /* 0x0000000203067220 */ /* 0x01bfc80000400000 */
[----:B------:R-:W-:-:S05]  /*2ba0*/  FFMA R6, R53, R0, R6 ;  /* 0x0000000035067223 */ /* 0x000fca0000000006 */
[----:B------:R-:W-:-:S05]  /*2bb0*/  F2FP.F16.F32.PACK_AB R6, RZ, R6 ;  /* 0x00000006ff06723e */ /* 0x000fca00000000ff */
[----:B------:R0:W-:Y:S01]  /*2bc0*/  @P3 STG.E.U16 desc[UR12][R14.64+0x72], R6 ;  /* 0x000072060e003986 */ /* 0x0001e2000c10150c */
[----:B------:R-:W-:Y:S05]  /*2bd0*/  @!P0 BRA `(.L_x_80) ;  /* 0x0000000000048947 */ /* 0x000fea0003800000 */
[----:B------:R1:W5:Y:S02]  /*2be0*/  LDG.E.LTC128B.U16 R18, desc[UR12][R8.64+0x70] ;  /* 0x0000700c08127981 */ /* 0x000364000c1e1520 */
.L_x_80:
[----:B------:R-:W-:Y:S05]  /*2bf0*/  BSYNC B0 ;  /* 0x0000000000007941 */ /* 0x000fea0003800000 */
.L_x_79:
[----:B-----5:R-:W-:Y:S01]  /*2c00*/  HADD2.F32 R3, -RZ, R18.H0_H0 ;  /* 0x20000012ff037230 */ /* 0x020fe20000004100 */
[----:B------:R-:W-:Y:S01]  /*2c10*/  ISETP.GT.AND P1, PT, R4, 0x8, P1 ;  /* 0x000000080400780c */ /* 0x000fe20000f24270 */
[----:B------:R-:W-:Y:S01]  /*2c20*/  @P0 IMAD.MOV.U32 R4, RZ, RZ, R10 ;  /* 0x000000ffff040224 */ /* 0x000fe200078e000a */
[----:B------:R-:W-:Y:S01]  /*2c30*/  BSSY B0, `(.L_x_81) ;  /* 0x0000008000007945 */ /* 0x000fe20003800000 */
[----:B------:R-:W-:Y:S02]  /*2c40*/  @P0 IMAD.MOV.U32 R5, RZ, RZ, R11 ;  /* 0x000000ffff050224 */ /* 0x000fe400078e000b */
[----:B------:R-:W-:-:S04]  /*2c50*/  FMUL R3, R3, R2 ;  /* 0x0000000203037220 */ /* 0x000fc80000400000 */
[----:B------:R-:W-:-:S05]  /*2c60*/  FFMA R3, R54, R0, R3 ;  /* 0x0000000036037223 */ /* 0x000fca0000000003 */
[----:B------:R-:W-:-:S05]  /*2c70*/  F2FP.F16.F32.PACK_AB R3, RZ, R3 ;  /* 0x00000003ff03723e */ /* 0x000fca00000000ff */
[----:B------:R3:W-:Y:S01]  /*2c80*/  @P0 STG.E.U16 desc[UR12][R4.64+0x70], R3 ;  /* 0x0000700304000986 */ /* 0x0007e2000c10150c */
[----:B------:R-:W-:Y:S05]  /*2c90*/  @!P1 BRA `(.L_x_82) ;  /* 0x0000000000049947 */ /* 0x000fea0003800000 */
[----:B------:R4:W5:Y:S02]  /*2ca0*/  LDG.E.LTC128B.U16 R18, desc[UR12][R8.64+0x72] ;  /* 0x0000720c08127981 */ /* 0x000964000c1e1520 */
.L_x_82:
[----:B------:R-:W-:Y:S05]  /*2cb0*/  BSYNC B0 ;  /* 0x0000000000007941 */ /* 0x000fea0003800000 */
.L_x_81:
[----:B---3-5:R-:W-:-:S05]  /*2cc0*/  HADD2.F32 R3, -RZ, R18.H0_H0 ;  /* 0x20000012ff037230 */ /* 0x028fca0000004100 */
[----:B------:R-:W-:-:S04]  /*2cd0*/  FMUL R2, R3, R2 ;  /* 0x0000000203027220 */ /* 0x000fc80000400000 */
[----:B------:R-:W-:Y:S01]  /*2ce0*/  FFMA R2, R55, R0, R2 ;  /* 0x0000000037027223 */ /* 0x000fe20000000002 */
[----:B------:R-:W-:Y:S06]  /*2cf0*/  @!P1 EXIT ;  /* 0x000000000000994d */ /* 0x000fec0003800000 */
[----:B------:R-:W-:-:S05]  /*2d00*/  F2FP.F16.F32.PACK_AB R2, RZ, R2 ;  /* 0x00000002ff02723e */ /* 0x000fca00000000ff */
[----:B------:R-:W-:Y:S01]  /*2d10*/  STG.E.U16 desc[UR12][R10.64+0x72], R2 ;  /* 0x000072020a007986 */ /* 0x000fe2000c10150c */
[----:B------:R-:W-:Y:S05]  /*2d20*/  EXIT ;  /* 0x000000000000794d */ /* 0x000fea0003800000 */
.L_x_22:
[----:B------:R-:W-:Y:S01]  /*2d30*/  ISETP.GT.AND P3, PT, R3, 0x1, PT ;  /* 0x000000010300780c */ /* 0x000fe20003f64270 */
[----:B------:R-:W-:Y:S01]  /*2d40*/  ULDC.64 UR4, c[0x0][0x650] ;  /* 0x0001940000047ab9 */ /* 0x000fe20000000a00 */
[-C--:B------:R-:W-:Y:S01]  /*2d50*/  FMUL R24, R24, R0.reuse ;  /* 0x0000000018187220 */ /* 0x080fe20000400000 */
[-C--:B------:R-:W-:Y:S01]  /*2d60*/  FMUL R25, R25, R0.reuse ;  /* 0x0000000019197220 */ /* 0x080fe20000400000 */
[----:B------:R-:W-:Y:S01]  /*2d70*/  ISETP.GT.AND P4, PT, R4, RZ, P3 ;  /* 0x000000ff0400720c */ /* 0x000fe20001f84270 */
[-C--:B------:R-:W-:Y:S01]  /*2d80*/  FMUL R26, R26, R0.reuse ;  /* 0x000000001a1a7220 */ /* 0x080fe20000400000 */
[----:B------:R-:W-:Y:S01]  /*2d90*/  LEA R6, P1, R12, UR4, 0x1 ;  /* 0x000000040c067c11 */ /* 0x000fe2000f8208ff */
[----:B------:R-:W-:Y:S01]  /*2da0*/  FMUL R27, R27, R0 ;  /* 0x000000001b1b7220 */ /* 0x000fe20000400000 */
[----:B------:R-:W-:Y:S01]  /*2db0*/  F2FP.F16.F32.PACK_AB R24, RZ, R24 ;  /* 0x00000018ff18723e */ /* 0x000fe200000000ff */
[-C--:B------:R-:W-:Y:S01]  /*2dc0*/  FMUL R28, R28, R0.reuse ;  /* 0x000000001c1c7220 */ /* 0x080fe20000400000 */
[----:B------:R-:W-:Y:S01]  /*2dd0*/  LEA.HI.X R7, R12, UR5, R19, 0x1, P1 ;  /* 0x000000050c077c11 */ /* 0x000fe200088f0c13 */
[-C--:B------:R-:W-:Y:S01]  /*2de0*/  FMUL R29, R29, R0.reuse ;  /* 0x000000001d1d7220 */ /* 0x080fe20000400000 */
[----:B------:R-:W-:Y:S01]  /*2df0*/  F2FP.F16.F32.PACK_AB R25, RZ, R25 ;  /* 0x00000019ff19723e */ /* 0x000fe200000000ff */
[-C--:B------:R-:W-:Y:S01]  /*2e00*/  FMUL R30, R30, R0.reuse ;  /* 0x000000001e1e7220 */ /* 0x080fe20000400000 */
[----:B------:R-:W-:Y:S01]  /*2e10*/  SHF.L.U64.HI R5, R17, 0x1, R16 ;  /* 0x0000000111057819 */ /* 0x000fe20000010210 */
[----:B------:R-:W-:Y:S01]  /*2e20*/  @P2 STG.E.U16 desc[UR12][R6.64], R24 ;  /* 0x0000001806002986 */ /* 0x000fe2000c10150c */
[----:B------:R-:W-:Y:S01]  /*2e30*/  ISETP.GT.AND P2, PT, R4, 0x8, P0 ;  /* 0x000000080400780c */ /* 0x000fe20000744270 */
[----:B------:R-:W-:Y:S01]  /*2e40*/  FMUL R31, R31, R0 ;  /* 0x000000001f1f7220 */ /* 0x000fe20000400000 */
[----:B------:R-:W-:Y:S01]  /*2e50*/  ISETP.GT.AND P1, PT, R3, 0x8, PT ;  /* 0x000000080300780c */ /* 0x000fe20003f24270 */
[----:B------:R-:W-:Y:S01]  /*2e60*/  @P4 STG.E.U16 desc[UR12][R6.64+0x2], R25 ;  /* 0x0000021906004986 */ /* 0x000fe2000c10150c */
[----:B------:R-:W-:Y:S01]  /*2e70*/  LEA R8, P4, R17, R6, 0x1 ;  /* 0x0000000611087211 */ /* 0x000fe200078808ff */
[-C--:B------:R-:W-:Y:S01]  /*2e80*/  FMUL R32, R32, R0.reuse ;  /* 0x0000000020207220 */ /* 0x080fe20000400000 */
[C---:B------:R-:W-:Y:S01]  /*2e90*/  ISETP.GT.AND P3, PT, R4.reuse, 0x8, P3 ;  /* 0x000000080400780c */ /* 0x040fe20001f64270 */
[-C--:B------:R-:W-:Y:S01]  /*2ea0*/  FMUL R33, R33, R0.reuse ;  /* 0x0000000021217220 */ /* 0x080fe20000400000 */
[----:B------:R-:W-:Y:S01]  /*2eb0*/  ISETP.GT.AND P0, PT, R3, 0x9, PT ;  /* 0x000000090300780c */ /* 0x000fe20003f04270 */
[----:B------:R-:W-:Y:S01]  /*2ec0*/  IMAD.X R9, R5, 0x1, R7, P4 ;  /* 0x0000000105097824 */ /* 0x000fe200020e0607 */
[----:B------:R-:W-:Y:S01]  /*2ed0*/  ISETP.GT.AND P5, PT, R4, RZ, P1 ;  /* 0x000000ff0400720c */ /* 0x000fe20000fa4270 */
[-C--:B------:R-:W-:Y:S01]  /*2ee0*/  FMUL R34, R34, R0.reuse ;  /* 0x0000000022227220 */ /* 0x080fe20000400000 */
[----:B------:R-:W-:Y:S01]  /*2ef0*/  ISETP.GT.AND P4, PT, R4, RZ, P0 ;  /* 0x000000ff0400720c */ /* 0x000fe20000784270 */
[----:B------:R-:W-:Y:S01]  /*2f00*/  FMUL R35, R35, R0 ;  /* 0x0000000023237220 */ /* 0x000fe20000400000 */
[----:B------:R-:W-:Y:S01]  /*2f10*/  F2FP.F16.F32.PACK_AB R26, RZ, R26 ;  /* 0x0000001aff1a723e */ /* 0x000fe200000000ff */
[-C--:B------:R-:W-:Y:S01]  /*2f20*/  FMUL R36, R36, R0.reuse ;  /* 0x0000000024247220 */ /* 0x080fe20000400000 */
[----:B------:R-:W-:Y:S01]  /*2f30*/  F2FP.F16.F32.PACK_AB R27, RZ, R27 ;  /* 0x0000001bff1b723e */ /* 0x000fe200000000ff */
[----:B------:R-:W-:Y:S01]  /*2f40*/  FMUL R37, R37, R0 ;  /* 0x0000000025257220 */ /* 0x000fe20000400000 */
[----:B------:R-:W-:Y:S01]  /*2f50*/  F2FP.F16.F32.PACK_AB R28, RZ, R28 ;  /* 0x0000001cff1c723e */ /* 0x000fe200000000ff */
[----:B------:R-:W-:Y:S01]  /*2f60*/  @P2 STG.E.U16 desc[UR12][R8.64], R26 ;  /* 0x0000001a08002986 */ /* 0x000fe2000c10150c */
[----:B------:R-:W-:Y:S01]  /*2f70*/  F2FP.F16.F32.PACK_AB R29, RZ, R29 ;  /* 0x0000001dff1d723e */ /* 0x000fe200000000ff */
[-C--:B------:R-:W-:Y:S01]  /*2f80*/  FMUL R38, R38, R0.reuse ;  /* 0x0000000026267220 */ /* 0x080fe20000400000 */
[C---:B------:R-:W-:Y:S01]  /*2f90*/  ISETP.GT.AND P1, PT, R4.reuse, 0x8, P1 ;  /* 0x000000080400780c */ /* 0x040fe20000f24270 */
[----:B------:R-:W-:Y:S01]  /*2fa0*/  @P3 STG.E.U16 desc[UR12][R8.64+0x2], R27 ;  /* 0x0000021b08003986 */ /* 0x000fe2000c10150c */
[----:B------:R-:W-:Y:S01]  /*2fb0*/  ISETP.GT.AND P3, PT, R3, 0x10, PT ;  /* 0x000000100300780c */ /* 0x000fe20003f64270 */
[-C--:B------:R-:W-:Y:S01]  /*2fc0*/  FMUL R39, R39, R0.reuse ;  /* 0x0000000027277220 */ /* 0x080fe20000400000 */
[----:B------:R-:W-:Y:S01]  /*2fd0*/  ISETP.GT.AND P2, PT, R4, 0x8, P0 ;  /* 0x000000080400780c */ /* 0x000fe20000744270 */
[----:B------:R-:W-:Y:S01]  /*2fe0*/  @P5 STG.E.U16 desc[UR12][R6.64+0x10], R28 ;  /* 0x0000101c06005986 */ /* 0x000fe2000c10150c */
[----:B------:R-:W-:Y:S01]  /*2ff0*/  ISETP.GT.AND P0, PT, R3, 0x11, PT ;  /* 0x000000110300780c */ /* 0x000fe20003f04270 */
[----:B------:R-:W-:Y:S01]  /*3000*/  FMUL R40, R40, R0 ;  /* 0x0000000028287220 */ /* 0x000fe20000400000 */
[----:B------:R-:W-:Y:S01]  /*3010*/  F2FP.F16.F32.PACK_AB R30, RZ, R30 ;  /* 0x0000001eff1e723e */ /* 0x000fe200000000ff */
[----:B------:R-:W-:Y:S01]  /*3020*/  @P4 STG.E.U16 desc[UR12][R6.64+0x12], R29 ;  /* 0x0000121d06004986 */ /* 0x000fe2000c10150c */
[C---:B------:R-:W-:Y:S01]  /*3030*/  ISETP.GT.AND P4, PT, R4.reuse, RZ, P3 ;  /* 0x000000ff0400720c */ /* 0x040fe20001f84270 */
[-C--:B------:R-:W-:Y:S01]  /*3040*/  FMUL R41, R41, R0.reuse ;  /* 0x0000000029297220 */ /* 0x080fe20000400000 */
[----:B------:R-:W-:Y:S01]  /*3050*/  ISETP.GT.AND P5, PT, R4, RZ, P0 ;  /* 0x000000ff0400720c */ /* 0x000fe200007a4270 */
[----:B------:R-:W-:Y:S01]  /*3060*/  @P1 STG.E.U16 desc[UR12][R8.64+0x10], R30 ;  /* 0x0000101e08001986 */ /* 0x000fe2000c10150c */
[----:B------:R-:W-:Y:S01]  /*3070*/  F2FP.F16.F32.PACK_AB R31, RZ, R31 ;  /* 0x0000001fff1f723e */ /* 0x000fe200000000ff */
[----:B------:R-:W-:Y:S01]  /*3080*/  FMUL R42, R42, R0 ;  /* 0x000000002a2a7220 */ /* 0x000fe20000400000 */
[----:B------:R-:W-:Y:S01]  /*3090*/  F2FP.F16.F32.PACK_AB R32, RZ, R32 ;  /* 0x00000020ff20723e */ /* 0x000fe200000000ff */
[-C--:B------:R-:W-:Y:S01]  /*30a0*/  FMUL R43, R43, R0.reuse ;  /* 0x000000002b2b7220 */ /* 0x080fe20000400000 */
[----:B------:R-:W-:Y:S01]  /*30b0*/  F2FP.F16.F32.PACK_AB R33, RZ, R33 ;  /* 0x00000021ff21723e */ /* 0x000fe200000000ff */
[----:B------:R-:W-:Y:S01]  /*30c0*/  @P2 STG.E.U16 desc[UR12][R8.64+0x12], R31 ;  /* 0x0000121f08002986 */ /* 0x000fe2000c10150c */
[----:B------:R-:W-:Y:S01]  /*30d0*/  ISETP.GT.AND P3, PT, R4, 0x8, P3 ;  /* 0x000000080400780c */ /* 0x000fe20001f64270 */
[-C--:B------:R-:W-:Y:S01]  /*30e0*/  FMUL R44, R44, R0.reuse ;  /* 0x000000002c2c7220 */ /* 0x080fe20000400000 */
[----:B------:R-:W-:Y:S01]  /*30f0*/  ISETP.GT.AND P1, PT, R3, 0x18, PT ;  /* 0x000000180300780c */ /* 0x000fe20003f24270 */
[----:B------:R-:W-:Y:S01]  /*3100*/  @P4 STG.E.U16 desc[UR12][R6.64+0x20], R32 ;  /* 0x0000202006004986 */ /* 0x000fe2000c10150c */
[C---:B------:R-:W-:Y:S01]  /*3110*/  ISETP.GT.AND P0, PT, R4.reuse, 0x8, P0 ;  /* 0x000000080400780c */ /* 0x040fe20000704270 */
[-C--:B------:R-:W-:Y:S01]  /*3120*/  FMUL R45, R45, R0.reuse ;  /* 0x000000002d2d7220 */ /* 0x080fe20000400000 */
[----:B------:R-:W-:Y:S01]  /*3130*/  ISETP.GT.AND P2, PT, R3, 0x19, PT ;  /* 0x000000190300780c */ /* 0x000fe20003f44270 */
[----:B------:R-:W-:Y:S01]  /*3140*/  @P5 STG.E.U16 desc[UR12][R6.64+0x22], R33 ;  /* 0x0000222106005986 */ /* 0x000fe2000c10150c */
        /* <DEDUP_REMOVED lines=12> */
[----:B------:R-:W-:Y:S01]  /*3210*/  ISETP.GT.AND P3, PT, R3, 0x20, PT ;  /* 0x000000200300780c */ /* 0x000fe20003f64270 */
[----:B------:R-:W-:Y:S01]  /*3220*/  @P0 STG.E.U16 desc[UR12][R8.64+0x22], R35 ;  /* 0x0000222308000986 */ /* 0x000fe2000c10150c */
[C---:B------:R-:W-:Y:S01]  /*3230*/  ISETP.GT.AND P1, PT, R4.reuse, 0x8, P1 ;  /* 0x000000080400780c */ /* 0x040fe20000f24270 */
[-C--:B------:R-:W-:Y:S01]  /*3240*/  FMUL R51, R51, R0.reuse ;  /* 0x0000000033337220 */ /* 0x080fe20000400000 */
[----:B------:R-:W-:Y:S01]  /*3250*/  ISETP.GT.AND P0, PT, R3, 0x21, PT ;  /* 0x000000210300780c */ /* 0x000fe20003f04270 */
[----:B------:R-:W-:Y:S01]  /*3260*/  @P4 STG.E.U16 desc[UR12][R6.64+0x30], R36 ;  /* 0x0000302406004986 */ /* 0x000fe2000c10150c */
[----:B------:R-:W-:Y:S01]  /*3270*/  ISETP.GT.AND P2, PT, R4, 0x8, P2 ;  /* 0x000000080400780c */ /* 0x000fe20001744270 */
[-C--:B------:R-:W-:Y:S01]  /*3280*/  FMUL R52, R52, R0.reuse ;  /* 0x0000000034347220 */ /* 0x080fe20000400000 */
[C---:B------:R-:W-:Y:S01]  /*3290*/  ISETP.GT.AND P4, PT, R4.reuse, RZ, P3 ;  /* 0x000000ff0400720c */ /* 0x040fe20001f84270 */
[----:B------:R-:W-:Y:S01]  /*32a0*/  @P5 STG.E.U16 desc[UR12][R6.64+0x32], R37 ;  /* 0x0000322506005986 */ /* 0x000fe2000c10150c */
        /* <DEDUP_REMOVED lines=8> */
[----:B------:R-:W-:-:S02]  /*3330*/  F2FP.F16.F32.PACK_AB R41, RZ, R41 ;  /* 0x00000029ff29723e */ /* 0x000fc400000000ff */
[C---:B------:R-:W-:Y:S01]  /*3340*/  ISETP.GT.AND P3, PT, R4.reuse, 0x8, P3 ;  /* 0x000000080400780c */ /* 0x040fe20001f64270 */
[----:B------:R-:W-:Y:S01]  /*3350*/  @P2 STG.E.U16 desc[UR12][R8.64+0x32], R39 ;  /* 0x0000322708002986 */ /* 0x000fe2000c10150c */
[----:B------:R-:W-:Y:S02]  /*3360*/  ISETP.GT.AND P0, PT, R4, 0x8, P0 ;  /* 0x000000080400780c */ /* 0x000fe40000704270 */
[----:B------:R-:W-:Y:S01]  /*3370*/  F2FP.F16.F32.PACK_AB R42, RZ, R42 ;  /* 0x0000002aff2a723e */ /* 0x000fe200000000ff */
[----:B------:R-:W-:Y:S01]  /*3380*/  @P4 STG.E.U16 desc[UR12][R6.64+0x40], R40 ;  /* 0x0000402806004986 */ /* 0x000fe2000c10150c */
[C---:B------:R-:W-:Y:S02]  /*3390*/  ISETP.GT.AND P4, PT, R3.reuse, 0x28, PT ;  /* 0x000000280300780c */ /* 0x040fe40003f84270 */
[----:B------:R-:W-:Y:S01]  /*33a0*/  F2FP.F16.F32.PACK_AB R43, RZ, R43 ;  /* 0x0000002bff2b723e */ /* 0x000fe200000000ff */
[----:B------:R-:W-:Y:S01]  /*33b0*/  @P5 STG.E.U16 desc[UR12][R6.64+0x42], R41 ;  /* 0x0000422906005986 */ /* 0x000fe2000c10150c */
[----:B------:R-:W-:-:S02]  /*33c0*/  ISETP.GT.AND P5, PT, R3, 0x29, PT ;  /* 0x000000290300780c */ /* 0x000fc40003fa4270 */
[C---:B------:R-:W-:Y:S01]  /*33d0*/  ISETP.GT.AND P1, PT, R4.reuse, RZ, P4 ;  /* 0x000000ff0400720c */ /* 0x040fe20002724270 */
[----:B------:R-:W-:Y:S01]  /*33e0*/  @P3 STG.E.U16 desc[UR12][R8.64+0x40], R42 ;  /* 0x0000402a08003986 */ /* 0x000fe2000c10150c */
[----:B------:R-:W-:Y:S02]  /*33f0*/  ISETP.GT.AND P6, PT, R4, RZ, P5 ;  /* 0x000000ff0400720c */ /* 0x000fe40002fc4270 */
[----:B------:R-:W-:Y:S01]  /*3400*/  F2FP.F16.F32.PACK_AB R44, RZ, R44 ;  /* 0x0000002cff2c723e */ /* 0x000fe200000000ff */
[----:B------:R-:W-:Y:S01]  /*3410*/  @P0 STG.E.U16 desc[UR12][R8.64+0x42], R43 ;  /* 0x0000422b08000986 */ /* 0x000fe2000c10150c */
[C---:B------:R-:W-:Y:S02]  /*3420*/  ISETP.GT.AND P3, PT, R3.reuse, 0x30, PT ;  /* 0x000000300300780c */ /* 0x040fe40003f64270 */
[C---:B------:R-:W-:Y:S02]  /*3430*/  ISETP.GT.AND P2, PT, R3.reuse, 0x31, PT ;  /* 0x000000310300780c */ /* 0x040fe40003f44270 */
[----:B------:R-:W-:-:S02]  /*3440*/  ISETP.GT.AND P0, PT, R3, 0x39, PT ;  /* 0x000000390300780c */ /* 0x000fc40003f04270 */
[C---:B------:R-:W-:Y:S01]  /*3450*/  ISETP.GT.AND P4, PT, R4.reuse, 0x8, P4 ;  /* 0x000000080400780c */ /* 0x040fe20002784270 */
[----:B------:R-:W-:Y:S01]  /*3460*/  @P1 STG.E.U16 desc[UR12][R6.64+0x50], R44 ;  /* 0x0000502c06001986 */ /* 0x000fe2000c10150c */
[----:B------:R-:W-:Y:S01]  /*3470*/  ISETP.GT.AND P1, PT, R3, 0x38, PT ;  /* 0x000000380300780c */ /* 0x000fe20003f24270 */
[----:B------:R-:W-:Y:S01]  /*3480*/  @P6 IMAD.MOV.U32 R2, RZ, RZ, R6 ;  /* 0x000000ffff026224 */ /* 0x000fe200078e0006 */
[----:B------:R-:W-:Y:S01]  /*3490*/  F2FP.F16.F32.PACK_AB R45, RZ, R45 ;  /* 0x0000002dff2d723e */ /* 0x000fe200000000ff */
[----:B------:R-:W-:Y:S01]  /*34a0*/  @P6 IMAD.MOV.U32 R3, RZ, RZ, R7 ;  /* 0x000000ffff036224 */ /* 0x000fe200078e0007 */
[----:B------:R-:W-:Y:S02]  /*34b0*/  F2FP.F16.F32.PACK_AB R46, RZ, R46 ;  /* 0x0000002eff2e723e */ /* 0x000fe400000000ff */
[----:B------:R-:W-:Y:S02]  /*34c0*/  F2FP.F16.F32.PACK_AB R47, RZ, R47 ;  /* 0x0000002fff2f723e */ /* 0x000fe400000000ff */
[----:B------:R0:W-:Y:S01]  /*34d0*/  @P6 STG.E.U16 desc[UR12][R2.64+0x52], R45 ;  /* 0x0000522d02006986 */ /* 0x0001e2000c10150c */
[----:B------:R-:W-:-:S02]  /*34e0*/  ISETP.GT.AND P6, PT, R4, 0x8, P5 ;  /* 0x000000080400780c */ /* 0x000fc40002fc4270 */
[C---:B------:R-:W-:Y:S02]  /*34f0*/  ISETP.GT.AND P5, PT, R4.reuse, RZ, P3 ;  /* 0x000000ff0400720c */ /* 0x040fe40001fa4270 */
[----:B------:R-:W-:Y:S02]  /*3500*/  ISETP.GT.AND P3, PT, R4, 0x8, P3 ;  /* 0x000000080400780c */ /* 0x000fe40001f64270 */
[----:B------:R-:W-:Y:S02]  /*3510*/  F2FP.F16.F32.PACK_AB R48, RZ, R48 ;  /* 0x00000030ff30723e */ /* 0x000fe400000000ff */
[----:B------:R-:W-:Y:S02]  /*3520*/  F2FP.F16.F32.PACK_AB R49, RZ, R49 ;  /* 0x00000031ff31723e */ /* 0x000fe400000000ff */
[----:B------:R-:W-:Y:S01]  /*3530*/  F2FP.F16.F32.PACK_AB R50, RZ, R50 ;  /* 0x00000032ff32723e */ /* 0x000fe200000000ff */
[----:B0-----:R-:W-:Y:S01]  /*3540*/  @P4 IMAD.MOV.U32 R2, RZ, RZ, R8 ;  /* 0x000000ffff024224 */ /* 0x001fe200078e0008 */
[----:B------:R-:W-:Y:S01]  /*3550*/  F2FP.F16.F32.PACK_AB R51, RZ, R51 ;  /* 0x00000033ff33723e */ /* 0x000fe200000000ff */
[----:B------:R-:W-:Y:S01]  /*3560*/  @P4 IMAD.MOV.U32 R3, RZ, RZ, R9 ;  /* 0x000000ffff034224 */ /* 0x000fe200078e0009 */
[----:B------:R-:W-:-:S02]  /*3570*/  F2FP.F16.F32.PACK_AB R52, RZ, R52 ;  /* 0x00000034ff34723e */ /* 0x000fc400000000ff */
[----:B------:R-:W-:Y:S02]  /*3580*/  F2FP.F16.F32.PACK_AB R53, RZ, R53 ;  /* 0x00000035ff35723e */ /* 0x000fe400000000ff */
[----:B------:R0:W-:Y:S01]  /*3590*/  @P4 STG.E.U16 desc[UR12][R2.64+0x50], R46 ;  /* 0x0000502e02004986 */ /* 0x0001e2000c10150c */
[C---:B------:R-:W-:Y:S02]  /*35a0*/  ISETP.GT.AND P4, PT, R4.reuse, RZ, P2 ;  /* 0x000000ff0400720c */ /* 0x040fe40001784270 */
[----:B------:R-:W-:Y:S02]  /*35b0*/  ISETP.GT.AND P2, PT, R4, 0x8, P2 ;  /* 0x000000080400780c */ /* 0x000fe40001744270 */
[----:B------:R-:W-:Y:S01]  /*35c0*/  F2FP.F16.F32.PACK_AB R54, RZ, R54 ;  /* 0x00000036ff36723e */ /* 0x000fe200000000ff */
[----:B0-----:R-:W-:Y:S02]  /*35d0*/  @P6 IMAD.MOV.U32 R2, RZ, RZ, R8 ;  /* 0x000000ffff026224 */ /* 0x001fe400078e0008 */
[----:B------:R-:W-:-:S05]  /*35e0*/  @P6 IMAD.MOV.U32 R3, RZ, RZ, R9 ;  /* 0x000000ffff036224 */ /* 0x000fca00078e0009 */
[----:B------:R0:W-:Y:S01]  /*35f0*/  @P6 STG.E.U16 desc[UR12][R2.64+0x52], R47 ;  /* 0x0000522f02006986 */ /* 0x0001e2000c10150c */
[C---:B------:R-:W-:Y:S02]  /*3600*/  ISETP.GT.AND P6, PT, R4.reuse, RZ, P0 ;  /* 0x000000ff0400720c */ /* 0x040fe400007c4270 */
[----:B------:R-:W-:Y:S01]  /*3610*/  ISETP.GT.AND P0, PT, R4, 0x8, P0 ;  /* 0x000000080400780c */ /* 0x000fe20000704270 */
[----:B0-----:R-:W-:Y:S02]  /*3620*/  @P5 IMAD.MOV.U32 R2, RZ, RZ, R6 ;  /* 0x000000ffff025224 */ /* 0x001fe400078e0006 */
[----:B------:R-:W-:-:S05]  /*3630*/  @P5 IMAD.MOV.U32 R3, RZ, RZ, R7 ;  /* 0x000000ffff035224 */ /* 0x000fca00078e0007 */
[----:B------:R0:W-:Y:S01]  /*3640*/  @P5 STG.E.U16 desc[UR12][R2.64+0x60], R48 ;  /* 0x0000603002005986 */ /* 0x0001e2000c10150c */
[C---:B------:R-:W-:Y:S02]  /*3650*/  ISETP.GT.AND P5, PT, R4.reuse, RZ, P1 ;  /* 0x000000ff0400720c */ /* 0x040fe40000fa4270 */
[----:B------:R-:W-:Y:S01]  /*3660*/  ISETP.GT.AND P1, PT, R4, 0x8, P1 ;  /* 0x000000080400780c */ /* 0x000fe20000f24270 */
[----:B0-----:R-:W-:Y:S02]  /*3670*/  @P4 IMAD.MOV.U32 R2, RZ, RZ, R6 ;  /* 0x000000ffff024224 */ /* 0x001fe400078e0006 */
[----:B------:R-:W-:-:S05]  /*3680*/  @P4 IMAD.MOV.U32 R3, RZ, RZ, R7 ;  /* 0x000000ffff034224 */ /* 0x000fca00078e0007 */
[----:B------:R0:W-:Y:S02]  /*3690*/  @P4 STG.E.U16 desc[UR12][R2.64+0x62], R49 ;  /* 0x0000623102004986 */ /* 0x0001e4000c10150c */
        /* <DEDUP_REMOVED lines=8> */
[----:B------:R0:W-:Y:S04]  /*3720*/  @P5 STG.E.U16 desc[UR12][R2.64+0x70], R52 ;  /* 0x0000703402005986 */ /* 0x0001e8000c10150c */
[----:B------:R1:W-:Y:S01]  /*3730*/  @P6 STG.E.U16 desc[UR12][R6.64+0x72], R53 ;  /* 0x0000723506006986 */ /* 0x0003e2000c10150c */
[----:B0-----:R-:W-:Y:S02]  /*3740*/  @P1 IMAD.MOV.U32 R2, RZ, RZ, R8 ;  /* 0x000000ffff021224 */ /* 0x001fe400078e0008 */
[----:B------:R-:W-:-:S05]  /*3750*/  @P1 IMAD.MOV.U32 R3, RZ, RZ, R9 ;  /* 0x000000ffff031224 */ /* 0x000fca00078e0009 */
[----:B------:R1:W-:Y:S01]  /*3760*/  @P1 STG.E.U16 desc[UR12][R2.64+0x70], R54 ;  /* 0x0000703602001986 */ /* 0x0003e2000c10150c */
[----:B------:R-:W-:Y:S05]  /*3770*/  @!P0 EXIT ;  /* 0x000000000000894d */ /* 0x000fea0003800000 */
[----:B------:R-:W-:-:S05]  /*3780*/  F2FP.F16.F32.PACK_AB R0, RZ, R0 ;  /* 0x00000000ff00723e */ /* 0x000fca00000000ff */
[----:B------:R-:W-:Y:S01]  /*3790*/  STG.E.U16 desc[UR12][R8.64+0x72], R0 ;  /* 0x0000720008007986 */ /* 0x000fe2000c10150c */
[----:B------:R-:W-:Y:S05]  /*37a0*/  EXIT ;  /* 0x000000000000794d */ /* 0x000fea0003800000 */
.L_x_10:
[----:B------:R-:W-:-:S13]  /*37b0*/  ISETP.NE.AND P0, PT, R6, RZ, PT ;  /* 0x000000ff0600720c */ /* 0x000fda0003f05270 */
[----:B------:R-:W-:Y:S05]  /*37c0*/  @P0 EXIT ;  /* 0x000000000000094d */ /* 0x000fea0003800000 */
[----:B------:R-:W-:Y:S01]  /*37d0*/  ELECT P0, URZ, PT ;  /* 0x00000000003f782f */ /* 0x000fe20003800000 */
[----:B------:R-:W-:-:S12]  /*37e0*/  BSSY B0, `(.L_x_83) ;  /* 0x0000083000007945 */ /* 0x000fd80003800000 */
[----:B------:R-:W-:Y:S05]  /*37f0*/  @!P0 BRA `(.L_x_84) ;  /* 0x0000000800048947 */ /* 0x000fea0003800000 */
[----:B------:R-:W-:Y:S02]  /*3800*/  ISETP.GE.AND P0, PT, R4, 0x1, PT ;  /* 0x000000010400780c */ /* 0x000fe40003f06270 */
[----:B------:R-:W-:-:S04]  /*3810*/  SHF.R.S32.HI R5, RZ, 0x1f, R8 ;  /* 0x0000001fff057819 */ /* 0x000fc80000011408 */
[----:B------:R-:W-:-:S07]  /*3820*/  LEA.HI R5, R5, R8, RZ, 0x7 ;  /* 0x0000000805057211 */ /* 0x000fce00078f38ff */
[----:B------:R-:W-:Y:S05]  /*3830*/  @!P0 BRA `(.L_x_84) ;  /* 0x0000000400f48947 */ /* 0x000fea0003800000 */
[----:B-1---5:R-:W0:Y:S01]  /*3840*/  S2R R0, SR_CTAID.X ;  /* 0x0000000000007919 */ /* 0x022e220000002500 */
[----:B------:R-:W-:Y:S01]  /*3850*/  LOP3.LUT R5, R5, 0xffffff80, RZ, 0xc0, !PT ;  /* 0xffffff8005057812 */ /* 0x000fe200078ec0ff */
[----:B------:R-:W-:Y:S01]  /*3860*/  ULDC UR4, c[0x0][0x384] ;  /* 0x0000e10000047ab9 */ /* 0x000fe20000000800 */
[C---:B------:R-:W-:Y:S01]  /*3870*/  LOP3.LUT P0, RZ, R8.reuse, 0x1f, RZ, 0xc0, !PT ;  /* 0x0000001f08ff7812 */ /* 0x040fe2000780c0ff */
[----:B------:R-:W1:Y:S01]  /*3880*/  S2R R10, SR_CTAID.Y ;  /* 0x00000000000a7919 */ /* 0x000e620000002600 */
[----:B------:R-:W-:Y:S01]  /*3890*/  ULDC UR5, c[0x0][0x388] ;  /* 0x0000e20000057ab9 */ /* 0x000fe20000000800 */
[----:B------:R-:W-:Y:S01]  /*38a0*/  IMAD.IADD R5, R8, 0x1, -R5 ;  /* 0x0000000108057824 */ /* 0x000fe200078e0a05 */
[----:B------:R-:W-:Y:S01]  /*38b0*/  LOP3.LUT R18, R3, 0x2, RZ, 0xfc, !PT ;  /* 0x0000000203127812 */ /* 0x000fe200078efcff */
[----:B------:R-:W-:Y:S01]  /*38c0*/  VIADD R22, R4, 0x1 ;  /* 0x0000000104167836 */ /* 0x000fe20000000000 */
[----:B------:R-:W-:Y:S01]  /*38d0*/  CS2R R6, SRZ ;  /* 0x0000000000067805 */ /* 0x000fe2000001ff00 */
[----:B---3--:R-:W-:Y:S01]  /*38e0*/  IMAD.MOV.U32 R2, RZ, RZ, RZ ;  /* 0x000000ffff027224 */ /* 0x008fe200078e00ff */
[----:B------:R-:W-:-:S02]  /*38f0*/  ISETP.NE.AND P1, PT, R5, RZ, PT ;  /* 0x000000ff0500720c */ /* 0x000fc40003f25270 */
[----:B------:R-:W-:Y:S02]  /*3900*/  CS2R R8, SRZ ;  /* 0x0000000000087805 */ /* 0x000fe4000001ff00 */
[----:B------:R-:W-:Y:S01]  /*3910*/  ISETP.NE.OR P0, PT, R5, RZ, !P0 ;  /* 0x000000ff0500720c */ /* 0x000fe20004705670 */
[----:B------:R-:W-:Y:S02]  /*3920*/  IMAD.MOV.U32 R5, RZ, RZ, 0x1 ;  /* 0x00000001ff057424 */ /* 0x000fe400078e00ff */
[----:B0-----:R-:W-:-:S04]  /*3930*/  IMAD.SHL.U32 R19, R0, 0x40, RZ ;  /* 0x0000004000137824 */ /* 0x001fc800078e00ff */
[----:B------:R-:W-:-:S04]  /*3940*/  IMAD.HI.U32 R0, R19, UR4, RZ ;  /* 0x0000000413007c27 */ /* 0x000fc8000f8e00ff */
[----:B-1----:R-:W-:Y:S01]  /*3950*/  IMAD.SHL.U32 R16, R10, 0x40, RZ ;  /* 0x000000400a107824 */ /* 0x002fe200078e00ff */
[----:B------:R-:W-:-:S07]  /*3960*/  SHF.R.U32.HI R0, RZ, UR5, R0 ;  /* 0x00000005ff007c19 */ /* 0x000fce0008011600 */
.L_x_88:
[----:B------:R-:W0:Y:S01]  /*3970*/  S2R R11, SR_CgaCtaId ;  /* 0x00000000000b7919 */ /* 0x000e220000008800 */
[----:B------:R-:W-:-:S04]  /*3980*/  MOV R10, 0x400 ;  /* 0x00000400000a7802 */ /* 0x000fc80000000f00 */
[----:B0-----:R-:W-:Y:S02]  /*3990*/  LEA R21, R11, R10, 0x18 ;  /* 0x0000000a0b157211 */ /* 0x001fe400078ec0ff */
[----:B------:R-:W-:-:S03]  /*39a0*/  SHF.L.U32 R10, R5, 0x1f, RZ ;  /* 0x0000001f050a7819 */ /* 0x000fc600000006ff */
[----:B------:R-:W-:-:S07]  /*39b0*/  IMAD R17, R2, 0x8, R21 ;  /* 0x0000000802117824 */ /* 0x000fce00078e0215 */
.L_x_85:
[----:B0-----:R0:W1:Y:S02]  /*39c0*/  SYNCS.PHASECHK.TRANS64.TRYWAIT P2, [R17+URZ+0x38070], R10 ;  /* 0x0380700a110075a7 */ /* 0x001064000804017f */
[----:B-1----:R-:W-:Y:S05]  /*39d0*/  @!P2 NANOSLEEP.SYNCS 0x989680 ;  /* 0x009896800000a95d */ /* 0x002fea0003900000 */
[----:B------:R-:W1:Y:S02]  /*39e0*/  @!P2 SYNCS.PHASECHK.TRANS64 P2, [R17+URZ+0x38070], R10 ;  /* 0x0380700a1100a5a7 */ /* 0x000e64000804007f */
[----:B-1----:R-:W-:Y:S05]  /*39f0*/  @!P2 BRA `(.L_x_85) ;  /* 0xfffffffc00f0a947 */ /* 0x002fea000383ffff */
[----:B0-----:R-:W0:Y:S02]  /*3a00*/  @!P1 LDC R10, c[0x0][0x580] ;  /* 0x00016000ff0a9b82 */ /* 0x001e240000000800 */
[----:B0-----:R0:W-:Y:S02]  /*3a10*/  @!P1 SYNCS.ARRIVE.TRANS64 RZ, [R17+URZ+0x38000], R10 ;  /* 0x0380000a11ff99a7 */ /* 0x0011e4000800003f */
[----:B0-----:R-:W-:-:S04]  /*3a20*/  PRMT R10, R18, 0x9910, RZ ;  /* 0x00009910120a7816 */ /* 0x001fc800000000ff */
[----:B------:R-:W-:-:S13]  /*3a30*/  ISETP.NE.AND P2, PT, R10, 0x2, PT ;  /* 0x000000020a00780c */ /* 0x000fda0003f45270 */
[----:B------:R-:W-:Y:S05]  /*3a40*/  @P2 BRA `(.L_x_86) ;  /* 0x0000000000042947 */ /* 0x000fea0003800000 */
[----:B------:R-:W-:Y:S01]  /*3a50*/  BPT.TRAP 0x1 ;  /* 0x000000040000795c */ /* 0x000fe20000300000 */
.L_x_86:
[----:B------:R-:W-:Y:S05]  /*3a60*/  @P0 BRA `(.L_x_87) ;  /* 0x0000000000040947 */ /* 0x000fea0003800000 */
[----:B------:R-:W-:Y:S01]  /*3a70*/  BPT.TRAP 0x1 ;  /* 0x000000040000795c */ /* 0x000fe20000300000 */
.L_x_87:
[----:B------:R-:W0:Y:S01]  /*3a80*/  LDC R12, c[0x0][0x380] ;  /* 0x0000e000ff0c7b82 */ /* 0x000e220000000800 */
[----:B------:R-:W-:Y:S01]  /*3a90*/  R2UR UR4, R0 ;  /* 0x00000000000472ca */ /* 0x000fe200000e0000 */
[----:B------:R-:W-:Y:S01]  /*3aa0*/  ULDC UR14, c[0x0][0x38c] ;  /* 0x0000e300000e7ab9 */ /* 0x000fe20000000800 */
[----:B------:R-:W-:Y:S01]  /*3ab0*/  R2UR UR13, R19 ;  /* 0x00000000130d72ca */ /* 0x000fe200000e0000 */
[----:B------:R-:W-:Y:S01]  /*3ac0*/  UISETP.NE.AND UP0, UPT, UR14, 0x1, UPT ;  /* 0x000000010e00788c */ /* 0x000fe2000bf05270 */
[----:B------:R-:W-:Y:S01]  /*3ad0*/  R2UR UR10, R21 ;  /* 0x00000000150a72ca */ /* 0x000fe200000e0000 */
[----:B------:R-:W-:Y:S01]  /*3ae0*/  ULDC UR23, c[0x0][0x398] ;  /* 0x0000e60000177ab9 */ /* 0x000fe20000000800 */
[----:B------:R-:W-:Y:S01]  /*3af0*/  R2UR UR16, R2 ;  /* 0x00000000021072ca */ /* 0x000fe200000e0000 */
[----:B------:R-:W1:Y:S01]  /*3b00*/  LDC.64 R10, c[0x0][0x3f8] ;  /* 0x0000fe00ff0a7b82 */ /* 0x000e620000000a00 */
[----:B------:R-:W-:Y:S01]  /*3b10*/  R2UR UR18, R8 ;  /* 0x00000000081272ca */ /* 0x000fe200000e0000 */
[----:B------:R-:W-:Y:S01]  /*3b20*/  ULDC UR12, c[0x0][0x3ec] ;  /* 0x0000fb00000c7ab9 */ /* 0x000fe20000000800 */
[----:B------:R-:W-:Y:S01]  /*3b30*/  R2UR UR17, R17 ;  /* 0x00000000111172ca */ /* 0x000fe200000e0000 */
[----:B------:R-:W-:Y:S01]  /*3b40*/  VIADD R22, R22, 0xffffffff ;  /* 0xffffffff16167836 */ /* 0x000fe20000000000 */
[----:B------:R-:W-:Y:S01]  /*3b50*/  ULDC.64 UR26, c[0x0][0x198] ;  /* 0x00006600001a7ab9 */ /* 0x000fe20000000a00 */
[----:B------:R-:W-:Y:S01]  /*3b60*/  ULDC.64 UR20, c[0x0][0x3f0] ;  /* 0x0000fc0000147ab9 */ /* 0x000fe20000000a00 */
[----:B------:R-:W-:Y:S01]  /*3b70*/  @UP0 ULDC.64 UR8, c[0x0][0x390] ;  /* 0x0000e40000080ab9 */ /* 0x000fe20000000a00 */
[----:B------:R-:W1:Y:S01]  /*3b80*/  LDC.64 R14, c[0x0][0x3d0] ;  /* 0x0000f400ff0e7b82 */ /* 0x000e620000000a00 */
[----:B------:R-:W-:Y:S01]  /*3b90*/  ISETP.GT.AND P6, PT, R22, 0x1, PT ;  /* 0x000000011600780c */ /* 0x000fe20003fc4270 */
[----:B------:R-:W-:Y:S01]  /*3ba0*/  VIADD R2, R2, 0x1 ;  /* 0x0000000102027836 */ /* 0x000fe20000000000 */
[----:B------:R-:W-:Y:S01]  /*3bb0*/  UMOV UR24, 0x0 ;  /* 0x0000000000187882 */ /* 0x000fe20000000000 */
[----:B------:R-:W-:-:S02]  /*3bc0*/  ULEA UR16, UR16, UR10, 0xd ;  /* 0x0000000a10107291 */ /* 0x000fc4000f8e683f */
[----:B------:R-:W-:Y:S01]  /*3bd0*/  USHF.L.U32 UR18, UR18, 0x6, URZ ;  /* 0x0000000612127899 */ /* 0x000fe2000800063f */
[----:B------:R-:W-:Y:S01]  /*3be0*/  ISETP.NE.AND P5, PT, R2, 0xe, PT ;  /* 0x0000000e0200780c */ /* 0x000fe20003fa5270 */
[----:B------:R-:W2:Y:S01]  /*3bf0*/  LDC.64 R20, c[0x0][0x3e0] ;  /* 0x0000f800ff147b82 */ /* 0x000ea20000000a00 */
[----:B0-----:R-:W-:Y:S01]  /*3c00*/  ISETP.NE.AND P2, PT, R12, 0x1, PT ;  /* 0x000000010c00780c */ /* 0x001fe20003f45270 */
[----:B------:R-:W-:Y:S01]  /*3c10*/  UIADD3 UR17, UR17, 0x38000, URZ ;  /* 0x0003800011117890 */ /* 0x000fe2000fffe03f */
[----:B------:R-:W-:Y:S01]  /*3c20*/  SEL R2, R2, RZ, P5 ;  /* 0x000000ff02027207 */ /* 0x000fe20002800000 */
[----:B------:R-:W-:-:S10]  /*3c30*/  UMOV UR25, 0x10000000 ;  /* 0x1000000000197882 */ /* 0x000fd40000000000 */
[----:B------:R-:W-:Y:S01]  /*3c40*/  @P2 IMAD.U32 R13, RZ, RZ, UR4 ;  /* 0x00000004ff0d2e24 */ /* 0x000fe2000f8e00ff */
[----:B------:R-:W-:Y:S01]  /*3c50*/  ULDC.64 UR4, c[0x0][0x3c8] ;  /* 0x0000f20000047ab9 */ /* 0x000fe20000000a00 */
[----:B-1----:R-:W-:Y:S02]  /*3c60*/  IMAD R11, R7, R14, R11 ;  /* 0x0000000e070b7224 */ /* 0x002fe400078e020b */
[----:B------:R-:W-:Y:S01]  /*3c70*/  IMAD R10, R9, UR5, R10 ;  /* 0x00000005090a7c24 */ /* 0x000fe2000f8e020a */
[----:B------:R-:W-:Y:S02]  /*3c80*/  @P2 R2UR UR13, R13 ;  /* 0x000000000d0d22ca */ /* 0x000fe400000e0000 */
[----:B------:R-:W0:Y:S01]  /*3c90*/  LDC R13, c[0x0][0x400] ;  /* 0x00010000ff0d7b82 */ /* 0x000e220000000800 */
[----:B------:R-:W-:Y:S02]  /*3ca0*/  IMAD.U32 R11, R11, 0x20, R10 ;  /* 0x000000200b0b7824 */ /* 0x000fe400078e000a */
[----:B------:R-:W-:-:S05]  /*3cb0*/  VIADD R10, R8, 0x1 ;  /* 0x00000001080a7836 */ /* 0x000fca0000000000 */
[----:B------:R-:W-:-:S03]  /*3cc0*/  ISETP.NE.AND P2, PT, R10, UR15, PT ;  /* 0x0000000f0a007c0c */ /* 0x000fc6000bf45270 */
[----:B------:R-:W-:Y:S02]  /*3cd0*/  UIMAD.WIDE.U32 UR6, UR13, UR8, URZ ;  /* 0x000000080d0672a5 */ /* 0x000fe4000f8e003f */
[----:B------:R-:W-:Y:S01]  /*3ce0*/  UMOV UR5, UR13 ;  /* 0x0000000d00057c82 */ /* 0x000fe20008000000 */
[----:B------:R-:W-:Y:S02]  /*3cf0*/  UIADD3 UR6, UP1, UR26, 0xf0, URZ ;  /* 0x000000f01a067890 */ /* 0x000fe4000ff3e03f */
[----:B------:R-:W-:Y:S02]  /*3d00*/  @UP0 USHF.R.U32.HI UR5, URZ, UR9, UR7 ;  /* 0x000000093f050299 */ /* 0x000fe40008011607 */
[----:B------:R-:W-:Y:S02]  /*3d10*/  UIADD3 UR7, -UR13, URZ, URZ ;  /* 0x0000003f0d077290 */ /* 0x000fe4000fffe13f */
[----:B------:R-:W-:Y:S01]  /*3d20*/  UISETP.NE.AND UP0, UPT, UR23, 0x1, UPT ;  /* 0x000000011700788c */ /* 0x000fe2000bf05270 */
[----:B------:R-:W-:-:S02]  /*3d30*/  ULDC.64 UR8, c[0x0][0x3c0] ;  /* 0x0000f00000087ab9 */ /* 0x000fc40000000a00 */
[----:B------:R-:W-:Y:S01]  /*3d40*/  UMOV UR22, UR5 ;  /* 0x0000000500167c82 */ /* 0x000fe20008000000 */
[----:B0-----:R-:W-:Y:S01]  /*3d50*/  IMAD R8, R6, R15, R13 ;  /* 0x0000000f06087224 */ /* 0x001fe200078e020d */
[----:B------:R-:W-:Y:S01]  /*3d60*/  UIADD3 UR26, UP2, UR26, 0x270, URZ ;  /* 0x000002701a1a7890 */ /* 0x000fe2000ff5e03f */
[----:B------:R-:W-:Y:S02]  /*3d70*/  VIADD R13, R9, 0x1 ;  /* 0x00000001090d7836 */ /* 0x000fe40000000000 */
[----:B------:R-:W-:Y:S01]  /*3d80*/  IMAD R12, R12, UR7, R19 ;  /* 0x000000070c0c7c24 */ /* 0x000fe2000f8e0213 */
[----:B------:R-:W-:Y:S01]  /*3d90*/  UIADD3 UR7, -UR5, URZ, URZ ;  /* 0x0000003f05077290 */ /* 0x000fe2000fffe13f */
[----:B------:R-:W-:Y:S01]  /*3da0*/  @P2 IMAD.MOV R13, RZ, RZ, R9 ;  /* 0x000000ffff0d2224 */ /* 0x000fe200078e0209 */
[----:B------:R-:W-:Y:S01]  /*3db0*/  @UP0 ULDC UR10, c[0x0][0x39c] ;  /* 0x0000e700000a0ab9 */ /* 0x000fe20000000800 */
[----:B------:R-:W-:Y:S01]  /*3dc0*/  IMAD.U32 R8, R8, 0x400, R11 ;  /* 0x0000040008087824 */ /* 0x000fe200078e000b */
[----:B------:R-:W-:Y:S01]  /*3dd0*/  R2UR UR19, R12 ;  /* 0x000000000c1372ca */ /* 0x000fe200000e0000 */
[----:B------:R-:W-:Y:S01]  /*3de0*/  UIMAD.WIDE.U32 UR10, UR5, UR10, URZ ;  /* 0x0000000a050a72a5 */ /* 0x000fe2000f8e003f */
[----:B--2---:R-:W-:Y:S01]  /*3df0*/  ISETP.NE.AND P3, PT, R13, R20, PT ;  /* 0x000000140d00720c */ /* 0x004fe20003f65270 */
[----:B------:R-:W-:Y:S01]  /*3e00*/  @UP0 ULDC UR29, c[0x0][0x3a0] ;  /* 0x0000e800001d0ab9 */ /* 0x000fe20000000800 */
[----:B------:R-:W-:Y:S01]  /*3e10*/  R2UR UR28, R8 ;  /* 0x00000000081c72ca */ /* 0x000fe200000e0000 */
[----:B------:R-:W-:Y:S01]  /*3e20*/  @UP0 USHF.R.U32.HI UR22, URZ, UR29, UR11 ;  /* 0x0000001d3f160299 */ /* 0x000fe2000801160b */
[C---:B------:R-:W-:Y:S01]  /*3e30*/  VIADD R12, R7.reuse, 0x1 ;  /* 0x00000001070c7836 */ /* 0x040fe20000000000 */
[----:B------:R-:W-:Y:S01]  /*3e40*/  UIMAD UR7, UR14, UR7, UR13 ;  /* 0x000000070e0772a4 */ /* 0x000fe2000f8e020d */
[----:B------:R-:W-:Y:S01]  /*3e50*/  R2UR UR13, R7 ;  /* 0x00000000070d72ca */ /* 0x000fe200000e0000 */
[----:B------:R-:W-:Y:S01]  /*3e60*/  UMOV UR10, UR18 ;  /* 0x00000012000a7c82 */ /* 0x000fe20008000000 */
[----:B------:R-:W-:Y:S01]  /*3e70*/  R2UR UR11, R16 ;  /* 0x00000000100b72ca */ /* 0x000fe200000e0000 */
[----:B------:R-:W-:Y:S01]  /*3e80*/  UIMAD UR20, UR7, UR9, UR20 ;  /* 0x00000009071472a4 */ /* 0x000fe2000f8e0214 */
[C---:B------:R-:W-:Y:S01]  /*3e90*/  R2UR UR14, R6.reuse ;  /* 0x00000000060e72ca */ /* 0x040fe200000e0000 */
[----:B------:R-:W-:Y:S01]  /*3ea0*/  UIMAD UR19, UR19, UR8, UR12 ;  /* 0x00000008131372a4 */ /* 0x000fe2000f8e020c */
[----:B------:R-:W-:Y:S01]  /*3eb0*/  R2UR UR12, R9 ;  /* 0x00000000090c72ca */ /* 0x000fe200000e0000 */
[----:B------:R-:W-:Y:S01]  /*3ec0*/  UIADD3 UR8, -UR22, URZ, URZ ;  /* 0x0000003f16087290 */ /* 0x000fe2000fffe13f */
[----:B------:R-:W-:Y:S01]  /*3ed0*/  @P3 IMAD.MOV R12, RZ, RZ, R7 ;  /* 0x000000ffff0c3224 */ /* 0x000fe200078e0207 */
[----:B------:R-:W-:Y:S01]  /*3ee0*/  UIADD3.X UR7, URZ, UR27, URZ, UP1, !UPT ;  /* 0x0000001b3f077290 */ /* 0x000fe20008ffe43f */
[----:B------:R-:W-:Y:S01]  /*3ef0*/  SEL R8, RZ, 0x1, P5 ;  /* 0x00000001ff087807 */ /* 0x000fe20002800000 */
[----:B------:R-:W-:Y:S01]  /*3f00*/  UIMAD UR5, UR23, UR8, UR5 ;  /* 0x00000008170572a4 */ /* 0x000fe2000f8e0205 */
[----:B------:R-:W-:Y:S01]  /*3f10*/  VIADD R11, R6, 0x1 ;  /* 0x00000001060b7836 */ /* 0x000fe20000000000 */
[----:B------:R-:W-:Y:S01]  /*3f20*/  ISETP.NE.AND P4, PT, R12, R21, PT ;  /* 0x000000150c00720c */ /* 0x000fe20003f85270 */
[----:B------:R-:W-:Y:S01]  /*3f30*/  UIADD3 UR8, UR16, 0x1c000, URZ ;  /* 0x0001c00010087890 */ /* 0x000fe2000fffe03f */
[----:B------:R-:W-:Y:S01]  /*3f40*/  LOP3.LUT R5, R5, R8, RZ, 0x3c, !PT ;  /* 0x0000000805057212 */ /* 0x000fe200078e3cff */
[----:B------:R-:W-:Y:S01]  /*3f50*/  UIMAD UR21, UR5, UR4, UR21 ;  /* 0x00000004051572a4 */ /* 0x000fe2000f8e0215 */
[----:B------:R-:W-:Y:S01]  /*3f60*/  SEL R8, R10, RZ, P2 ;  /* 0x000000ff0a087207 */ /* 0x000fe20001000000 */
[----:B------:R-:W-:Y:S01]  /*3f70*/  UPRMT UR4, UR28, 0x5410, URZ ;  /* 0x000054101c047896 */ /* 0x000fe2000800003f */
[----:B------:R-:W-:Y:S01]  /*3f80*/  SEL R9, R13, RZ, P3 ;  /* 0x000000ff0d097207 */ /* 0x000fe20001800000 */
[----:B------:R-:W-:Y:S01]  /*3f90*/  UIADD3.X UR27, URZ, UR27, URZ, UP2, !UPT ;  /* 0x0000001b3f1b7290 */ /* 0x000fe200097fe43f */
[----:B------:R-:W-:Y:S01]  /*3fa0*/  SEL R7, R12, RZ, P4 ;  /* 0x000000ff0c077207 */ /* 0x000fe20002000000 */
[----:B------:R-:W-:-:S04]  /*3fb0*/  UMOV UR9, UR17 ;  /* 0x0000001100097c82 */ /* 0x000fc80008000000 */
[----:B------:R-:W-:Y:S01]  /*3fc0*/  @P4 IMAD.MOV R11, RZ, RZ, R6 ;  /* 0x000000ffff0b4224 */ /* 0x000fe200078e0206 */
[----:B------:R0:W-:Y:S03]  /*3fd0*/  UTMALDG.5D.IM2COL [UR16], [UR6], UR4 ;  /* 0x00000010060073b4 */ /* 0x0001e60008060004 */
[----:B------:R-:W-:Y:S01]  /*3fe0*/  IMAD.MOV.U32 R6, RZ, RZ, R11 ;  /* 0x000000ffff067224 */ /* 0x000fe200078e000b */
[----:B------:R0:W-:Y:S02]  /*3ff0*/  UTMALDG.5D [UR8], [UR26], desc[UR24] ;  /* 0x000018081a0075b4 */ /* 0x0001e40008021000 */
[----:B0-----:R-:W-:Y:S05]  /*4000*/  @P6 BRA `(.L_x_88) ;  /* 0xfffffff800586947 */ /* 0x001fea000383ffff */
.L_x_84:
[----:B------:R-:W-:Y:S05]  /*4010*/  BSYNC B0 ;  /* 0x0000000000007941 */ /* 0x000fea0003800000 */
.L_x_83:
[----:B------:R-:W-:Y:S01]  /*4020*/  ISETP.GE.U32.AND P0, PT, R4, 0xe, PT ;  /* 0x0000000e0400780c */ /* 0x000fe20003f06070 */
[----:B------:R-:W-:-:S12]  /*4030*/  IMAD.MOV.U32 R5, RZ, RZ, 0x1 ;  /* 0x00000001ff057424 */ /* 0x000fd800078e00ff */
[----:B------:R-:W-:Y:S05]  /*4040*/  @!P0 BRA `(.L_x_89) ;  /* 0x00000000001c8947 */ /* 0x000fea0003800000 */
[----:B------:R-:W-:-:S05]  /*4050*/  SHF.R.U32.HI R6, RZ, 0x1, R4 ;  /* 0x00000001ff067819 */ /* 0x000fca0000011604 */
[----:B------:R-:W-:-:S05]  /*4060*/  IMAD.WIDE.U32 R6, R6, -0x6db6db6d, RZ ;  /* 0x9249249306067825 */ /* 0x000fca00078e00ff */
[----:B-1---5:R-:W-:-:S04]  /*4070*/  SHF.R.U32.HI R0, RZ, 0x2, R7 ;  /* 0x00000002ff007819 */ /* 0x022fc80000011607 */
[----:B------:R-:W-:-:S04]  /*4080*/  LOP3.LUT R0, R0, 0x1, RZ, 0xc0, !PT ;  /* 0x0000000100007812 */ /* 0x000fc800078ec0ff */
[----:B------:R-:W-:-:S04]  /*4090*/  ISETP.NE.U32.AND P0, PT, R0, 0x1, PT ;  /* 0x000000010000780c */ /* 0x000fc80003f05070 */
[----:B------:R-:W-:-:S04]  /*40a0*/  ISETP.NE.U32.AND.EX P0, PT, RZ, RZ, PT, P0 ;  /* 0x000000ffff00720c */ /* 0x000fc80003f05100 */
[----:B------:R-:W-:-:S09]  /*40b0*/  SEL R5, RZ, 0x1, !P0 ;  /* 0x00000001ff057807 */ /* 0x000fd20004000000 */
.L_x_89:
[----:B------:R-:W-:Y:S05]  /*40c0*/  WARPSYNC.ALL ;  /* 0x0000000000007948 */ /* 0x000fea0003800000 */
[----:B------:R-:W-:-:S13]  /*40d0*/  ELECT P0, URZ, PT ;  /* 0x00000000003f782f */ /* 0x000fda0003800000 */
[----:B------:R-:W-:Y:S05]  /*40e0*/  @!P0 EXIT ;  /* 0x000000000000894d */ /* 0x000fea0003800000 */
[----:B------:R-:W-:-:S04]  /*40f0*/  LOP3.LUT R3, R3, 0x2, RZ, 0xfc, !PT ;  /* 0x0000000203037812 */ /* 0x000fc800078efcff */
[----:B------:R-:W-:-:S13]  /*4100*/  ISETP.NE.AND P0, PT, R3, 0x3, PT ;  /* 0x000000030300780c */ /* 0x000fda0003f05270 */
[----:B------:R-:W-:Y:S05]  /*4110*/  @!P0 BRA `(.L_x_90) ;  /* 0x0000000000048947 */ /* 0x000fea0003800000 */
[----:B------:R-:W-:Y:S01]  /*4120*/  BPT.TRAP 0x1 ;  /* 0x000000040000795c */ /* 0x000fe20000300000 */
.L_x_90:
[----:B------:R-:W0:Y:S01]  /*4130*/  S2R R7, SR_CgaCtaId ;  /* 0x0000000000077919 */ /* 0x000e220000008800 */
[----:B---3-5:R-:W-:Y:S02]  /*4140*/  SHF.R.U32.HI R2, RZ, 0x1, R4 ;  /* 0x00000001ff027819 */ /* 0x028fe40000011604 */
[----:B-1----:R-:W-:-:S03]  /*4150*/  MOV R0, 0x400 ;  /* 0x0000040000007802 */ /* 0x002fc60000000f00 */
[----:B------:R-:W-:-:S05]  /*4160*/  IMAD.WIDE.U32 R2, R2, -0x6db6db6d, RZ ;  /* 0x9249249302027825 */ /* 0x000fca00078e00ff */
[----:B------:R-:W-:-:S05]  /*4170*/  SHF.R.U32.HI R3, RZ, 0x2, R3 ;  /* 0x00000002ff037819 */ /* 0x000fca0000011603 */
[----:B------:R-:W-:Y:S01]  /*4180*/  IMAD R3, R3, -0xe, R4 ;  /* 0xfffffff203037824 */ /* 0x000fe200078e0204 */
[----:B0-----:R-:W-:Y:S02]  /*4190*/  LEA R0, R7, R0, 0x18 ;  /* 0x0000000007007211 */ /* 0x001fe400078ec0ff */
[----:B------:R-:W-:-:S03]  /*41a0*/  SHF.L.U32 R7, R5, 0x1f, RZ ;  /* 0x0000001f05077819 */ /* 0x000fc600000006ff */
[----:B------:R-:W-:-:S04]  /*41b0*/  VIADD R0, R0, 0x38070 ;  /* 0x0003807000007836 */ /* 0x000fc80000000000 */
[----:B------:R-:W-:-:S07]  /*41c0*/  IMAD R2, R3, 0x8, R0 ;  /* 0x0000000803027824 */ /* 0x000fce00078e0200 */
.L_x_91:
[----:B0-----:R0:W1:Y:S02]  /*41d0*/  SYNCS.PHASECHK.TRANS64.TRYWAIT P0, [R2+URZ], R7 ;  /* 0x00000007020075a7 */ /* 0x001064000800017f */
[----:B-1----:R-:W-:Y:S05]  /*41e0*/  @!P0 NANOSLEEP.SYNCS 0x989680 ;  /* 0x009896800000895d */ /* 0x002fea0003900000 */
[----:B------:R-:W1:Y:S02]  /*41f0*/  @!P0 SYNCS.PHASECHK.TRANS64 P0, [R2+URZ], R7 ;  /* 0x00000007020085a7 */ /* 0x000e64000800007f */
[----:B-1----:R-:W-:Y:S05]  /*4200*/  @!P0 BRA `(.L_x_91) ;  /* 0xfffffffc00f08947 */ /* 0x002fea000383ffff */
[----:B------:R-:W-:-:S05]  /*4210*/  VIADD R3, R3, 0x1 ;  /* 0x0000000103037836 */ /* 0x000fca0000000000 */
[----:B------:R-:W-:-:S04]  /*4220*/  ISETP.NE.AND P0, PT, R3, 0xe, PT ;  /* 0x0000000e0300780c */ /* 0x000fc80003f05270 */
[----:B0-----:R-:W-:Y:S02]  /*4230*/  SEL R2, RZ, 0x1, P0 ;  /* 0x00000001ff027807 */ /* 0x001fe40000000000 */
[----:B------:R-:W-:Y:S02]  /*4240*/  SEL R3, R3, RZ, P0 ;  /* 0x000000ff03037207 */ /* 0x000fe40000000000 */
[----:B------:R-:W-:-:S03]  /*4250*/  LOP3.LUT R7, R5, R2, RZ, 0x3c, !PT ;  /* 0x0000000205077212 */ /* 0x000fc600078e3cff */
[----:B------:R-:W-:Y:S01]  /*4260*/  IMAD R2, R3, 0x8, R0 ;  /* 0x0000000803027824 */ /* 0x000fe200078e0200 */
[----:B------:R-:W-:-:S07]  /*4270*/  SHF.L.U32 R5, R7, 0x1f, RZ ;  /* 0x0000001f07057819 */ /* 0x000fce00000006ff */
.L_x_92:
        /* <DEDUP_REMOVED lines=11> */
.L_x_93:
        /* <DEDUP_REMOVED lines=11> */
.L_x_94:
        /* <DEDUP_REMOVED lines=11> */
.L_x_95:
        /* <DEDUP_REMOVED lines=11> */
.L_x_96:
        /* <DEDUP_REMOVED lines=11> */
.L_x_97:
        /* <DEDUP_REMOVED lines=11> */
.L_x_98:
        /* <DEDUP_REMOVED lines=11> */
.L_x_99:
        /* <DEDUP_REMOVED lines=11> */
.L_x_100:
        /* <DEDUP_REMOVED lines=11> */
.L_x_101:
        /* <DEDUP_REMOVED lines=11> */
.L_x_102:
        /* <DEDUP_REMOVED lines=11> */
.L_x_103:
        /* <DEDUP_REMOVED lines=11> */
.L_x_104:
[----:B0-----:R0:W1:Y:S02]  /*4ac0*/  SYNCS.PHASECHK.TRANS64.TRYWAIT P0, [R3+URZ], R0 ;  /* 0x00000000030075a7 */ /* 0x001064000800017f */
[----:B-1----:R-:W-:Y:S05]  /*4ad0*/  @!P0 NANOSLEEP.SYNCS 0x989680 ;  /* 0x009896800000895d */ /* 0x002fea0003900000 */
[----:B------:R-:W1:Y:S02]  /*4ae0*/  @!P0 SYNCS.PHASECHK.TRANS64 P0, [R3+URZ], R0 ;  /* 0x00000000030085a7 */ /* 0x000e64000800007f */
[----:B-1----:R-:W-:Y:S05]  /*4af0*/  @P0 EXIT ;  /* 0x000000000000094d */ /* 0x002fea0003800000 */
[----:B------:R-:W-:Y:S05]  /*4b00*/  BRA `(.L_x_104) ;  /* 0xfffffffc00ec7947 */ /* 0x000fea000383ffff */
.L_x_105:
[----:B------:R-:W-:-:S00]  /*4b10*/  BRA `(.L_x_105) ;  /* 0xfffffffc00fc7947 */ /* 0x000fc0000383ffff */
[----:B------:R-:W-:-:S00]  /*4b20*/  NOP ;  /* 0x0000000000007918 */ /* 0x000fc00000000000 */
        /* <DEDUP_REMOVED lines=13> */
.L_x_106:


//--------------------- .nv.shared._ZN7cutlass13device_kernelINS_4conv6kernel13ConvUniversalINS1_16ConvProblemShapeILNS1_8OperatorE0ELi3EEENS1_10collective14CollectiveConvINS1_46MainloopSm90TmaGmmaWarpSpecializedImplicitGemmILS5_0ELi14ELi3EN4cute5tupleIJNSA_1CILi1EEESD_SD_EEENS1_36KernelImplicitTmaWarpSpecializedSm90ELi1EEENSB_IJNSC_ILi64EEESH_NSB_IJSH_EEEEEENS_6half_tESK_NSA_8TiledMMAINSA_8MMA_AtomIJNSA_4SM904GMMA25MMA_64x64x16_F32F16F16_SSILNSO_5MajorE0ELSQ_0ELNSO_7ScaleInE1ELSR_1EEEEEENSA_6LayoutISE_NSB_IJNSC_ILi0EEESV_SV_EEEEENSB_IJNSA_10UnderscoreESY_SY_EEEEENS7_6detail26Sm90ImplicitGemmTileTraitsINSA_20SM90_TMA_LOAD_IM2COLENSA_14ComposedLayoutINSA_7SwizzleILi3ELi4ELi3EEENSA_18smem_ptr_flag_bitsILi16EEENSU_INSB_IJNSB_IJNSC_ILi8EEES19_EEENSB_IJSH_SD_EEENSB_IJSD_NSC_ILi14EEEEEEEEENSB_IJNSB_IJSH_NSC_ILi512EEEEEENSB_IJSD_SV_EEENSB_IJSV_NSC_ILi4096EEEEEEEEEEEEEvEENS12_INSA_13SM90_TMA_LOADES1M_vEEEENS_8epilogue10collective6detail29Sm90TmaWarpSpecializedAdapterINS1S_15DefaultEpilogueISK_NSB_IJNSB_IJllllEEESD_SV_EEES1X_NS1R_6thread17LinearCombinationISK_Li1EffLNS1Y_9ScaleType4KindE0ELNS_15FloatRoundStyleE2ESK_EENS_4gemm15EpilogueDefaultEEEEEvvEEEEvNT_6ParamsE --------------------------
	.section	.nv.shared._ZN7cutlass13device_kernelINS_4conv6kernel13ConvUniversalINS1_16ConvProblemShapeILNS1_8OperatorE0ELi3EEENS1_10collective14CollectiveConvINS1_46MainloopSm90TmaGmmaWarpSpecializedImplicitGemmILS5_0ELi14ELi3EN4cute5tupleIJNSA_1CILi1EEESD_SD_EEENS1_36KernelImplicitTmaWarpSpecializedSm90ELi1EEENSB_IJNSC_ILi64EEESH_NSB_IJSH_EEEEEENS_6half_tESK_NSA_8TiledMMAINSA_8MMA_AtomIJNSA_4SM904GMMA25MMA_64x64x16_F32F16F16_SSILNSO_5MajorE0ELSQ_0ELNSO_7ScaleInE1ELSR_1EEEEEENSA_6LayoutISE_NSB_IJNSC_ILi0EEESV_SV_EEEEENSB_IJNSA_10UnderscoreESY_SY_EEEEENS7_6detail26Sm90ImplicitGemmTileTraitsINSA_20SM90_TMA_LOAD_IM2COLENSA_14ComposedLayoutINSA_7SwizzleILi3ELi4ELi3EEENSA_18smem_ptr_flag_bitsILi16EEENSU_INSB_IJNSB_IJNSC_ILi8EEES19_EEENSB_IJSH_SD_EEENSB_IJSD_NSC_ILi14EEEEEEEEENSB_IJNSB_IJSH_NSC_ILi512EEEEEENSB_IJSD_SV_EEENSB_IJSV_NSC_ILi4096EEEEEEEEEEEEEvEENS12_INSA_13SM90_TMA_LOADES1M_vEEEENS_8epilogue10collective6detail29Sm90TmaWarpSpecializedAdapterINS1S_15DefaultEpilogueISK_NSB_IJNSB_IJllllEEESD_SV_EEES1X_NS1R_6thread17LinearCombinationISK_Li1EffLNS1Y_9ScaleType4KindE0ELNS_15FloatRoundStyleE2ESK_EENS_4gemm15EpilogueDefaultEEEEEvvEEEEvNT_6ParamsE,"aw",@nobits
	.sectionflags	@""
	.align	16
	.zero		1024


//--------------------- .nv.shared.reserved.0     --------------------------
	.section	.nv.shared.reserved.0,"aw",@nobits
	.weak		__nv_reservedSMEM_offset_0_alias
	.size		__nv_reservedSMEM_offset_0_alias, 0, 0
	.other		__nv_reservedSMEM_offset_0_alias,@"STO_CUDA_RESERVED_SHARED STV_DEFAULT"
__nv_reservedSMEM_offset_0_alias:
	.zero		0


//--------------------- .nv.global                --------------------------
	.section	.nv.global,"aw",@nobits
.nv.global:
	.type		_ZN39_INTERNAL_3f7177c7_4_k_cu_76c9db53_29434cute1_E,@object
	.size		_ZN39_INTERNAL_3f7177c7_4_k_cu_76c9db53_29434cute1_E,(_ZN39_INTERNAL_3f7177c7_4_k_cu_76c9db53_29434cuda3std3__45__cpo6cbeginE - _ZN39_INTERNAL_3f7177c7_4_k_cu_76c9db53_29434cute1_E)
_ZN39_INTERNAL_3f7177c7_4_k_cu_76c9db53_29434cute1_E:
	.zero		1
	.type		_ZN39_INTERNAL_3f7177c7_4_k_cu_76c9db53_29434cuda3std3__45__cpo6cbeginE,@object
	.size		_ZN39_INTERNAL_3f7177c7_4_k_cu_76c9db53_29434cuda3std3__45__cpo6cbeginE,(_ZN39_INTERNAL_3f7177c7_4_k_cu_76c9db53_29434cuda3std3__48in_placeE - _ZN39_INTERNAL_3f7177c7_4_k_cu_76c9db53_29434cuda3std3__45__cpo6cbeginE)
_ZN39_INTERNAL_3f7177c7_4_k_cu_76c9db53_29434cuda3std3__45__cpo6cbeginE:
	.zero		1
	.type		_ZN39_INTERNAL_3f7177c7_4_k_cu_76c9db53_29434cuda3std3__48in_placeE,@object
	.size		_ZN39_INTERNAL_3f7177c7_4_k_cu_76c9db53_29434cuda3std3__48in_placeE,(_ZN39_INTERNAL_3f7177c7_4_k_cu_76c9db53_29434cuda3std6ranges3__45__cpo9iter_moveE - _ZN39_INTERNAL_3f7177c7_4_k_cu_76c9db53_29434cuda3std3__48in_placeE)
_ZN39_INTERNAL_3f7177c7_4_k_cu_76c9db53_29434cuda3std3__48in_placeE:
	.zero		1
	.type		_ZN39_INTERNAL_3f7177c7_4_k_cu_76c9db53_29434cuda3std6ranges3__45__cpo9iter_moveE,@object
	.size		_ZN39_INTERNAL_3f7177c7_4_k_cu_76c9db53_29434cuda3std6ranges3__45__cpo9iter_moveE,(_ZN39_INTERNAL_3f7177c7_4_k_cu_76c9db53_29434cuda3std3__45__cpo5beginE - _ZN39_INTERNAL_3f7177c7_4_k_cu_76c9db53_29434cuda3std6ranges3__45__cpo9iter_moveE)
_ZN39_INTERNAL_3f7177c7_4_k_cu_76c9db53_29434cuda3std6ranges3__45__cpo9iter_moveE:
	.zero		1
	.type		_ZN39_INTERNAL_3f7177c7_4_k_cu_76c9db53_29434cuda3std3__45__cpo5beginE,@object
	.size		_ZN39_INTERNAL_3f7177c7_4_k_cu_76c9db53_29434cuda3std3__45__cpo5beginE,(_ZN39_INTERNAL_3f7177c7_4_k_cu_76c9db53_29434cuda3std3__441_GLOBAL__N__3f7177c7_4_k_cu_76c9db53_29436ignoreE - _ZN39_INTERNAL_3f7177c7_4_k_cu_76c9db53_29434cuda3std3__45__cpo5beginE)
_ZN39_INTERNAL_3f7177c7_4_k_cu_76c9db53_29434cuda3std3__45__cpo5beginE:
	.zero		1
	.type		_ZN39_INTERNAL_3f7177c7_4_k_cu_76c9db53_29434cuda3std3__441_GLOBAL__N__3f7177c7_4_k_cu_76c9db53_29436ignoreE,@object
	.size		_ZN39_INTERNAL_3f7177c7_4_k_cu_76c9db53_29434cuda3std3__441_GLOBAL__N__3f7177c7_4_k_cu_76c9db53_29436ignoreE,(_ZN39_INTERNAL_3f7177c7_4_k_cu_76c9db53_29434cute7productE - _ZN39_INTERNAL_3f7177c7_4_k_cu_76c9db53_29434cuda3std3__441_GLOBAL__N__3f7177c7_4_k_cu_76c9db53_29436ignoreE)
_ZN39_INTERNAL_3f7177c7_4_k_cu_76c9db53_29434cuda3std3__441_GLOBAL__N__3f7177c7_4_k_cu_76c9db53_29436ignoreE:
	.zero		1
	.type		_ZN39_INTERNAL_3f7177c7_4_k_cu_76c9db53_29434cute7productE,@object
	.size		_ZN39_INTERNAL_3f7177c7_4_k_cu_76c9db53_29434cute7productE,(_ZN39_INTERNAL_3f7177c7_4_k_cu_76c9db53_29434cuda3std3__45__cpo3endE - _ZN39_INTERNAL_3f7177c7_4_k_cu_76c9db53_29434cute7productE)
_ZN39_INTERNAL_3f7177c7_4_k_cu_76c9db53_29434cute7productE:
	.zero		1
	.type		_ZN39_INTERNAL_3f7177c7_4_k_cu_76c9db53_29434cuda3std3__45__cpo3endE,@object
	.size		_ZN39_INTERNAL_3f7177c7_4_k_cu_76c9db53_29434cuda3std3__45__cpo3endE,(_ZN39_INTERNAL_3f7177c7_4_k_cu_76c9db53_29434cuda3std3__419piecewise_constructE - _ZN39_INTERNAL_3f7177c7_4_k_cu_76c9db53_29434cuda3std3__45__cpo3endE)
_ZN39_INTERNAL_3f7177c7_4_k_cu_76c9db53_29434cuda3std3__45__cpo3endE:
	.zero		1
	.type		_ZN39_INTERNAL_3f7177c7_4_k_cu_76c9db53_29434cuda3std3__419piecewise_constructE,@object
	.size		_ZN39_INTERNAL_3f7177c7_4_k_cu_76c9db53_29434cuda3std3__419piecewise_constructE,(_ZN39_INTERNAL_3f7177c7_4_k_cu_76c9db53_29434cuda3std3__45__cpo4cendE - _ZN39_INTERNAL_3f7177c7_4_k_cu_76c9db53_29434cuda3std3__419piecewise_constructE)
_ZN39_INTERNAL_3f7177c7_4_k_cu_76c9db53_29434cuda3std3__419piecewise_constructE:
	.zero		1
	.type		_ZN39_INTERNAL_3f7177c7_4_k_cu_76c9db53_29434cuda3std3__45__cpo4cendE,@object
	.size		_ZN39_INTERNAL_3f7177c7_4_k_cu_76c9db53_29434cuda3std3__45__cpo4cendE,(_ZN39_INTERNAL_3f7177c7_4_k_cu_76c9db53_29434cuda3std6ranges3__45__cpo4swapE - _ZN39_INTERNAL_3f7177c7_4_k_cu_76c9db53_29434cuda3std3__45__cpo4cendE)
_ZN39_INTERNAL_3f7177c7_4_k_cu_76c9db53_29434cuda3std3__45__cpo4cendE:
	.zero		1
	.type		_ZN39_INTERNAL_3f7177c7_4_k_cu_76c9db53_29434cuda3std6ranges3__45__cpo4swapE,@object
	.size		_ZN39_INTERNAL_3f7177c7_4_k_cu_76c9db53_29434cuda3std6ranges3__45__cpo4swapE,(.L_7 - _ZN39_INTERNAL_3f7177c7_4_k_cu_76c9db53_29434cuda3std6ranges3__45__cpo4swapE)
_ZN39_INTERNAL_3f7177c7_4_k_cu_76c9db53_29434cuda3std6ranges3__45__cpo4swapE:
	.zero		1
.L_7:


//--------------------- .nv.constant0._ZN7cutlass13device_kernelINS_4conv6kernel13ConvUniversalINS1_16ConvProblemShapeILNS1_8OperatorE0ELi3EEENS1_10collective14CollectiveConvINS1_46MainloopSm90TmaGmmaWarpSpecializedImplicitGemmILS5_0ELi14ELi3EN4cute5tupleIJNSA_1CILi1EEESD_SD_EEENS1_36KernelImplicitTmaWarpSpecializedSm90ELi1EEENSB_IJNSC_ILi64EEESH_NSB_IJSH_EEEEEENS_6half_tESK_NSA_8TiledMMAINSA_8MMA_AtomIJNSA_4SM904GMMA25MMA_64x64x16_F32F16F16_SSILNSO_5MajorE0ELSQ_0ELNSO_7ScaleInE1ELSR_1EEEEEENSA_6LayoutISE_NSB_IJNSC_ILi0EEESV_SV_EEEEENSB_IJNSA_10UnderscoreESY_SY_EEEEENS7_6detail26Sm90ImplicitGemmTileTraitsINSA_20SM90_TMA_LOAD_IM2COLENSA_14ComposedLayoutINSA_7SwizzleILi3ELi4ELi3EEENSA_18smem_ptr_flag_bitsILi16EEENSU_INSB_IJNSB_IJNSC_ILi8EEES19_EEENSB_IJSH_SD_EEENSB_IJSD_NSC_ILi14EEEEEEEEENSB_IJNSB_IJSH_NSC_ILi512EEEEEENSB_IJSD_SV_EEENSB_IJSV_NSC_ILi4096EEEEEEEEEEEEEvEENS12_INSA_13SM90_TMA_LOADES1M_vEEEENS_8epilogue10collective6detail29Sm90TmaWarpSpecializedAdapterINS1S_15DefaultEpilogueISK_NSB_IJNSB_IJllllEEESD_SV_EEES1X_NS1R_6thread17LinearCombinationISK_Li1EffLNS1Y_9ScaleType4KindE0ELNS_15FloatRoundStyleE2ESK_EENS_4gemm15EpilogueDefaultEEEEEvvEEEEvNT_6ParamsE --------------------------
	.section	.nv.constant0._ZN7cutlass13device_kernelINS_4conv6kernel13ConvUniversalINS1_16ConvProblemShapeILNS1_8OperatorE0ELi3EEENS1_10collective14CollectiveConvINS1_46MainloopSm90TmaGmmaWarpSpecializedImplicitGemmILS5_0ELi14ELi3EN4cute5tupleIJNSA_1CILi1EEESD_SD_EEENS1_36KernelImplicitTmaWarpSpecializedSm90ELi1EEENSB_IJNSC_ILi64EEESH_NSB_IJSH_EEEEEENS_6half_tESK_NSA_8TiledMMAINSA_8MMA_AtomIJNSA_4SM904GMMA25MMA_64x64x16_F32F16F16_SSILNSO_5MajorE0ELSQ_0ELNSO_7ScaleInE1ELSR_1EEEEEENSA_6LayoutISE_NSB_IJNSC_ILi0EEESV_SV_EEEEENSB_IJNSA_10UnderscoreESY_SY_EEEEENS7_6detail26Sm90ImplicitGemmTileTraitsINSA_20SM90_TMA_LOAD_IM2COLENSA_14ComposedLayoutINSA_7SwizzleILi3ELi4ELi3EEENSA_18smem_ptr_flag_bitsILi16EEENSU_INSB_IJNSB_IJNSC_ILi8EEES19_EEENSB_IJSH_SD_EEENSB_IJSD_NSC_ILi14EEEEEEEEENSB_IJNSB_IJSH_NSC_ILi512EEEEEENSB_IJSD_SV_EEENSB_IJSV_NSC_ILi4096EEEEEEEEEEEEEvEENS12_INSA_13SM90_TMA_LOADES1M_vEEEENS_8epilogue10collective6detail29Sm90TmaWarpSpecializedAdapterINS1S_15DefaultEpilogueISK_NSB_IJNSB_IJllllEEESD_SV_EEES1X_NS1R_6thread17LinearCombinationISK_Li1EffLNS1Y_9ScaleType4KindE0ELNS_15FloatRoundStyleE2ESK_EENS_4gemm15EpilogueDefaultEEEEEvvEEEEvNT_6ParamsE,"a",@progbits
	.sectionflags	@""
	.align	4
.nv.constant0._ZN7cutlass13device_kernelINS_4conv6kernel13ConvUniversalINS1_16ConvProblemShapeILNS1_8OperatorE0ELi3EEENS1_10collective14CollectiveConvINS1_46MainloopSm90TmaGmmaWarpSpecializedImplicitGemmILS5_0ELi14ELi3EN4cute5tupleIJNSA_1CILi1EEESD_SD_EEENS1_36KernelImplicitTmaWarpSpecializedSm90ELi1EEENSB_IJNSC_ILi64EEESH_NSB_IJSH_EEEEEENS_6half_tESK_NSA_8TiledMMAINSA_8MMA_AtomIJNSA_4SM904GMMA25MMA_64x64x16_F32F16F16_SSILNSO_5MajorE0ELSQ_0ELNSO_7ScaleInE1ELSR_1EEEEEENSA_6LayoutISE_NSB_IJNSC_ILi0EEESV_SV_EEEEENSB_IJNSA_10UnderscoreESY_SY_EEEEENS7_6detail26Sm90ImplicitGemmTileTraitsINSA_20SM90_TMA_LOAD_IM2COLENSA_14ComposedLayoutINSA_7SwizzleILi3ELi4ELi3EEENSA_18smem_ptr_flag_bitsILi16EEENSU_INSB_IJNSB_IJNSC_ILi8EEES19_EEENSB_IJSH_SD_EEENSB_IJSD_NSC_ILi14EEEEEEEEENSB_IJNSB_IJSH_NSC_ILi512EEEEEENSB_IJSD_SV_EEENSB_IJSV_NSC_ILi4096EEEEEEEEEEEEEvEENS12_INSA_13SM90_TMA_LOADES1M_vEEEENS_8epilogue10collective6detail29Sm90TmaWarpSpecializedAdapterINS1S_15DefaultEpilogueISK_NSB_IJNSB_IJllllEEESD_SV_EEES1X_NS1R_6thread17LinearCombinationISK_Li1EffLNS1Y_9ScaleType4KindE0ELNS_15FloatRoundStyleE2ESK_EENS_4gemm15EpilogueDefaultEEEEEvvEEEEvNT_6ParamsE:
	.zero		1664


//--------------------- SYMBOLS --------------------------

	.type		.nv.reservedSmem.offset0,@object
	.size		.nv.reservedSmem.offset0,0x4
